def matmul_kernel(
    a_ptr,
    b_ptr,
    c_ptr,
    M,
    N,
    K,
    stride_am,
    stride_ak,
    stride_bk,
    stride_bn,
    stride_cm,
    stride_cn,
    BLOCK_M: tl.constexpr,
    BLOCK_N: tl.constexpr,
    BLOCK_K: tl.constexpr,
    GROUP_M: tl.constexpr,
):
    pid = tl.program_id(axis=0)
    num_pid_m = tl.cdiv(M, BLOCK_M)
    num_pid_n = tl.cdiv(N, BLOCK_N)
    num_pid_in_group = GROUP_M * num_pid_n
    group_id = pid // num_pid_in_group
    first_pid_m = group_id * GROUP_M
    group_size_m = min(num_pid_m - first_pid_m, GROUP_M)
    pid_m = first_pid_m + ((pid % num_pid_in_group) % group_size_m)
    pid_n = (pid % num_pid_in_group) // group_size_m

    offs_am = (pid_m * BLOCK_M + tl.arange(0, BLOCK_M)) % M
    offs_bn = (pid_n * BLOCK_N + tl.arange(0, BLOCK_N)) % N
    offs_k = tl.arange(0, BLOCK_K)
    a_ptrs = a_ptr + offs_am[:, None] * stride_am + offs_k[None, :] * stride_ak
    b_ptrs = b_ptr + offs_k[:, None] * stride_bk + offs_bn[None, :] * stride_bn

    acc = tl.zeros((BLOCK_M, BLOCK_N), dtype=tl.float32)
    for kk in range(0, tl.cdiv(K, BLOCK_K)):
        a = tl.load(a_ptrs, mask=offs_k[None, :] < K - kk * BLOCK_K, other=0.0)
        b = tl.load(b_ptrs, mask=offs_k[:, None] < K - kk * BLOCK_K, other=0.0)
        acc = tl.dot(a, b, acc)
        a_ptrs += BLOCK_K * stride_ak
        b_ptrs += BLOCK_K * stride_bk

    c = acc.to(c_ptr.dtype.element_ty)
    offs_cm = pid_m * BLOCK_M + tl.arange(0, BLOCK_M)
    offs_cn = pid_n * BLOCK_N + tl.arange(0, BLOCK_N)
    c_ptrs = c_ptr + offs_cm[:, None] * stride_cm + offs_cn[None, :] * stride_cn
    mask = (offs_cm[:, None] < M) & (offs_cn[None, :] < N)
    tl.store(c_ptrs, c, mask=mask)

# config = {"BLOCK_K": 32, "BLOCK_M": 128, "BLOCK_N": 128, "GROUP_M": 8, "arch": "sm_90", "dtype": "fp8e5m2", "num_ctas": 1, "num_stages": 3, "num_warps": 4}
# arch = sm_90


// ===== COMPILED SASS (sm_90a) =====

	.target	sm_90a

	.elftype	@"ET_EXEC"


//--------------------- .note.nv.tkinfo           --------------------------
	.section	.note.nv.tkinfo,"",@"SHT_NOTE"
	.sectionflags	@"SHF_NOTE_NV_TKINFO"
	.tkinfo
        /*0018*/ 	.word	0x00000002
        /*0030*/ 	.string	""
        /*0030*/ 	.string	"ptxas"
        /*0030*/ 	.string	"Cuda compilation tools, release 13.0, V13.0.88"
        /*0030*/ 	.string	"Build cuda_13.0.r13.0/compiler.36424714_0"
        /*0030*/ 	.string	"-v  -suppress-debug-info  -lineinfo  -arch sm_90a "



//--------------------- .note.nv.cuinfo           --------------------------
	.section	.note.nv.cuinfo,"",@"SHT_NOTE"
	.sectionflags	@"SHF_NOTE_NV_CUINFO"
        /*0018*/ 	.short	0x0002
        /*001a*/ 	.short	0x005a
        /*001c*/ 	.short	0x0082
	.zero		2


//--------------------- .nv.info                  --------------------------
	.section	.nv.info,"",@"SHT_CUDA_INFO"
	.align	4


	//----- nvinfo : EIATTR_REGCOUNT
	.align		4
        /*0000*/ 	.byte	0x04, 0x2f
        /*0002*/ 	.short	(.L_1 - .L_0)
	.align		4
.L_0:
        /*0004*/ 	.word	index@(matmul_kernel)
        /*0008*/ 	.word	0x000000ff


	//----- nvinfo : EIATTR_FRAME_SIZE
	.align		4
.L_1:
        /*000c*/ 	.byte	0x04, 0x11
        /*000e*/ 	.short	(.L_3 - .L_2)
	.align		4
.L_2:
        /*0010*/ 	.word	index@(matmul_kernel)
        /*0014*/ 	.word	0x00000000


	//----- nvinfo : EIATTR_MIN_STACK_SIZE
	.align		4
.L_3:
        /*0018*/ 	.byte	0x04, 0x12
        /*001a*/ 	.short	(.L_5 - .L_4)
	.align		4
.L_4:
        /*001c*/ 	.word	index@(matmul_kernel)
        /*0020*/ 	.word	0x00000000
.L_5:


//--------------------- .nv.compat                --------------------------
	.section	.nv.compat,"",@"SHT_CUDA_COMPAT_INFO"
	.align	4
        /*0000*/ 	.byte	0x02, 0x09, 0x01, 0x00, 0x02, 0x02, 0x04, 0x00, 0x02, 0x05, 0x05, 0x00, 0x03, 0x07, 0x01, 0x01
        /*0010*/ 	.byte	0x02, 0x03, 0x00, 0x00, 0x02, 0x06, 0x01, 0x00, 0x04, 0x0b, 0x08, 0x00, 0x00, 0x00, 0x00, 0x00
        /*0020*/ 	.byte	0x00, 0x00, 0x00, 0x00


//--------------------- .nv.info.matmul_kernel    --------------------------
	.section	.nv.info.matmul_kernel,"",@"SHT_CUDA_INFO"
	.sectionflags	@""
	.align	4


	//----- nvinfo : EIATTR_CUDA_API_VERSION
	.align		4
        /*0000*/ 	.byte	0x04, 0x37
        /*0002*/ 	.short	(.L_7 - .L_6)
.L_6:
        /*0004*/ 	.word	0x00000082


	//----- nvinfo : EIATTR_KPARAM_INFO
	.align		4
.L_7:
        /*0008*/ 	.byte	0x04, 0x17
        /*000a*/ 	.short	(.L_9 - .L_8)
.L_8:
        /*000c*/ 	.word	0x00000000
        /*0010*/ 	.short	0x000d
        /*0012*/ 	.short	0x0048
        /*0014*/ 	.byte	0x00, 0xf4, 0x21, 0x00


	//----- nvinfo : EIATTR_KPARAM_INFO
	.align		4
.L_9:
        /*0018*/ 	.byte	0x04, 0x17
        /*001a*/ 	.short	(.L_11 - .L_10)
.L_10:
        /*001c*/ 	.word	0x00000000
        /*0020*/ 	.short	0x000c
        /*0022*/ 	.short	0x0040
        /*0024*/ 	.byte	0x00, 0xf4, 0x21, 0x00


	//----- nvinfo : EIATTR_KPARAM_INFO
	.align		4
.L_11:
        /*0028*/ 	.byte	0x04, 0x17
        /*002a*/ 	.short	(.L_13 - .L_12)
.L_12:
        /*002c*/ 	.word	0x00000000
        /*0030*/ 	.short	0x000b
        /*0032*/ 	.short	0x0038
        /*0034*/ 	.byte	0x00, 0xf0, 0x11, 0x00


	//----- nvinfo : EIATTR_KPARAM_INFO
	.align		4
.L_13:
        /*0038*/ 	.byte	0x04, 0x17
        /*003a*/ 	.short	(.L_15 - .L_14)
.L_14:
        /*003c*/ 	.word	0x00000000
        /*0040*/ 	.short	0x000a
        /*0042*/ 	.short	0x0034
        /*0044*/ 	.byte	0x00, 0xf0, 0x11, 0x00


	//----- nvinfo : EIATTR_KPARAM_INFO
	.align		4
.L_15:
        /*0048*/ 	.byte	0x04, 0x17
        /*004a*/ 	.short	(.L_17 - .L_16)
.L_16:
        /*004c*/ 	.word	0x00000000
        /*0050*/ 	.short	0x0009
        /*0052*/ 	.short	0x0030
        /*0054*/ 	.byte	0x00, 0xf0, 0x11, 0x00


	//----- nvinfo : EIATTR_KPARAM_INFO
	.align		4
.L_17:
        /*0058*/ 	.byte	0x04, 0x17
        /*005a*/ 	.short	(.L_19 - .L_18)
.L_18:
        /*005c*/ 	.word	0x00000000
        /*0060*/ 	.short	0x0008
        /*0062*/ 	.short	0x002c
        /*0064*/ 	.byte	0x00, 0xf0, 0x11, 0x00


	//----- nvinfo : EIATTR_KPARAM_INFO
	.align		4
.L_19:
        /*0068*/ 	.byte	0x04, 0x17
        /*006a*/ 	.short	(.L_21 - .L_20)
.L_20:
        /*006c*/ 	.word	0x00000000
        /*0070*/ 	.short	0x0007
        /*0072*/ 	.short	0x0028
        /*0074*/ 	.byte	0x00, 0xf0, 0x11, 0x00


	//----- nvinfo : EIATTR_KPARAM_INFO
	.align		4
.L_21:
        /*0078*/ 	.byte	0x04, 0x17
        /*007a*/ 	.short	(.L_23 - .L_22)
.L_22:
        /*007c*/ 	.word	0x00000000
        /*0080*/ 	.short	0x0006
        /*0082*/ 	.short	0x0024
        /*0084*/ 	.byte	0x00, 0xf0, 0x11, 0x00


	//----- nvinfo : EIATTR_KPARAM_INFO
	.align		4
.L_23:
        /*0088*/ 	.byte	0x04, 0x17
        /*008a*/ 	.short	(.L_25 - .L_24)
.L_24:
        /*008c*/ 	.word	0x00000000
        /*0090*/ 	.short	0x0005
        /*0092*/ 	.short	0x0020
        /*0094*/ 	.byte	0x00, 0xf0, 0x11, 0x00


	//----- nvinfo : EIATTR_KPARAM_INFO
	.align		4
.L_25:
        /*0098*/ 	.byte	0x04, 0x17
        /*009a*/ 	.short	(.L_27 - .L_26)
.L_26:
        /*009c*/ 	.word	0x00000000
        /*00a0*/ 	.short	0x0004
        /*00a2*/ 	.short	0x001c
        /*00a4*/ 	.byte	0x00, 0xf0, 0x11, 0x00


	//----- nvinfo : EIATTR_KPARAM_INFO
	.align		4
.L_27:
        /*00a8*/ 	.byte	0x04, 0x17
        /*00aa*/ 	.short	(.L_29 - .L_28)
.L_28:
        /*00ac*/ 	.word	0x00000000
        /*00b0*/ 	.short	0x0003
        /*00b2*/ 	.short	0x0018
        /*00b4*/ 	.byte	0x00, 0xf0, 0x11, 0x00


	//----- nvinfo : EIATTR_KPARAM_INFO
	.align		4
.L_29:
        /*00b8*/ 	.byte	0x04, 0x17
        /*00ba*/ 	.short	(.L_31 - .L_30)
.L_30:
        /*00bc*/ 	.word	0x00000000
        /*00c0*/ 	.short	0x0002
        /*00c2*/ 	.short	0x0010
        /*00c4*/ 	.byte	0x00, 0xf4, 0x21, 0x00


	//----- nvinfo : EIATTR_KPARAM_INFO
	.align		4
.L_31:
        /*00c8*/ 	.byte	0x04, 0x17
        /*00ca*/ 	.short	(.L_33 - .L_32)
.L_32:
        /*00cc*/ 	.word	0x00000000
        /*00d0*/ 	.short	0x0001
        /*00d2*/ 	.short	0x0008
        /*00d4*/ 	.byte	0x00, 0xf4, 0x21, 0x00


	//----- nvinfo : EIATTR_KPARAM_INFO
	.align		4
.L_33:
        /*00d8*/ 	.byte	0x04, 0x17
        /*00da*/ 	.short	(.L_35 - .L_34)
.L_34:
        /*00dc*/ 	.word	0x00000000
        /*00e0*/ 	.short	0x0000
        /*00e2*/ 	.short	0x0000
        /*00e4*/ 	.byte	0x00, 0xf4, 0x21, 0x00


	//----- nvinfo : EIATTR_SPARSE_MMA_MASK
	.align		4
.L_35:
        /*00e8*/ 	.byte	0x03, 0x50
        /*00ea*/ 	.short	0x0000


	//----- nvinfo : EIATTR_MAXREG_COUNT
	.align		4
        /*00ec*/ 	.byte	0x03, 0x1b
        /*00ee*/ 	.short	0x00ff


	//----- nvinfo : EIATTR_NUM_BARRIERS
	.align		4
        /*00f0*/ 	.byte	0x02, 0x4c
        /*00f2*/ 	.byte	0x01
	.zero		1


	//----- nvinfo : EIATTR_MERCURY_ISA_VERSION
	.align		4
        /*00f4*/ 	.byte	0x03, 0x5f
        /*00f6*/ 	.short	0x0101


	//----- nvinfo : EIATTR_EXIT_INSTR_OFFSETS
	.align		4
        /*00f8*/ 	.byte	0x04, 0x1c
        /*00fa*/ 	.short	(.L_37 - .L_36)


	//   ....[0]....
.L_36:
        /*00fc*/ 	.word	0x00009f70


	//   ....[1]....
        /*0100*/ 	.word	0x00009f90


	//----- nvinfo : EIATTR_REQNTID
	.align		4
.L_37:
        /*0104*/ 	.byte	0x04, 0x10
        /*0106*/ 	.short	(.L_39 - .L_38)
.L_38:
        /*0108*/ 	.word	0x00000080
        /*010c*/ 	.word	0x00000001
        /*0110*/ 	.word	0x00000001


	//----- nvinfo : EIATTR_CBANK_PARAM_SIZE
	.align		4
.L_39:
        /*0114*/ 	.byte	0x03, 0x19
        /*0116*/ 	.short	0x0050


	//----- nvinfo : EIATTR_PARAM_CBANK
	.align		4
        /*0118*/ 	.byte	0x04, 0x0a
        /*011a*/ 	.short	(.L_41 - .L_40)
	.align		4
.L_40:
        /*011c*/ 	.word	index@(.nv.constant0.matmul_kernel)
        /*0120*/ 	.short	0x0210
        /*0122*/ 	.short	0x0050


	//----- nvinfo : EIATTR_SW_WAR
	.align		4
.L_41:
        /*0124*/ 	.byte	0x04, 0x36
        /*0126*/ 	.short	(.L_43 - .L_42)
.L_42:
        /*0128*/ 	.word	0x00000008
.L_43:


//--------------------- .nv.callgraph             --------------------------
	.section	.nv.callgraph,"",@"SHT_CUDA_CALLGRAPH"
	.align	4
	.sectionentsize	8
	.align		4
        /*0000*/ 	.word	0x00000000
	.align		4
        /*0004*/ 	.word	0xffffffff
	.align		4
        /*0008*/ 	.word	0x00000000
	.align		4
        /*000c*/ 	.word	0xfffffffe
	.align		4
        /*0010*/ 	.word	0x00000000
	.align		4
        /*0014*/ 	.word	0xfffffffd
	.align		4
        /*0018*/ 	.word	0x00000000
	.align		4
        /*001c*/ 	.word	0xfffffffc


//--------------------- .text.matmul_kernel       --------------------------
	.section	.text.matmul_kernel,"ax",@progbits
	.align	128
        .global         matmul_kernel
        .type           matmul_kernel,@function
        .size           matmul_kernel,(.L_x_3 - matmul_kernel)
        .other          matmul_kernel,@"STO_CUDA_ENTRY STV_DEFAULT"
matmul_kernel:
.text.matmul_kernel:
[----:B------:R-:W-:Y:S08]  /*0000*/  LDC R1, c[0x0][0x28] ;  /* 0x00000a00ff017b82 */ /* 0x000ff00000000800 */
[----:B------:R-:W0:Y:S01]  /*0010*/  LDC.64 R14, c[0x0][0x228] ;  /* 0x00008a00ff0e7b82 */ /* 0x000e220000000a00 */
[----:B------:R-:W1:Y:S01]  /*0020*/  S2R R5, SR_CTAID.X ;  /* 0x0000000000057919 */ /* 0x000e620000002500 */
[----:B------:R-:W-:Y:S01]  /*0030*/  UMOV UR4, 0x400 ;  /* 0x0000040000047882 */ /* 0x000fe20000000000 */
[----:B------:R-:W-:Y:S01]  /*0040*/  ULDC.64 UR12, c[0x0][0x208] ;  /* 0x00008200000c7ab9 */ /* 0x000fe20000000a00 */
[----:B------:R-:W-:Y:S01]  /*0050*/  CS2R R88, SRZ ;  /* 0x0000000000587805 */ /* 0x000fe2000001ff00 */
[----:B------:R-:W2:Y:S01]  /*0060*/  S2R R160, SR_TID.X ;  /* 0x0000000000a07919 */ /* 0x000ea20000002100 */
[----:B------:R-:W-:-:S02]  /*0070*/  CS2R R90, SRZ ;  /* 0x00000000005a7805 */ /* 0x000fc4000001ff00 */
[----:B------:R-:W-:Y:S01]  /*0080*/  CS2R R92, SRZ ;  /* 0x00000000005c7805 */ /* 0x000fe2000001ff00 */
[----:B------:R-:W3:Y:S01]  /*0090*/  S2UR UR6, SR_CgaCtaId ;  /* 0x00000000000679c3 */ /* 0x000ee20000008800 */
[----:B------:R-:W-:Y:S02]  /*00a0*/  CS2R R94, SRZ ;  /* 0x00000000005e7805 */ /* 0x000fe4000001ff00 */
[----:B------:R-:W-:Y:S02]  /*00b0*/  CS2R R96, SRZ ;  /* 0x0000000000607805 */ /* 0x000fe4000001ff00 */
[----:B------:R-:W-:Y:S02]  /*00c0*/  CS2R R98, SRZ ;  /* 0x0000000000627805 */ /* 0x000fe4000001ff00 */
[----:B------:R-:W-:Y:S02]  /*00d0*/  CS2R R100, SRZ ;  /* 0x0000000000647805 */ /* 0x000fe4000001ff00 */
[----:B------:R-:W-:-:S02]  /*00e0*/  CS2R R102, SRZ ;  /* 0x0000000000667805 */ /* 0x000fc4000001ff00 */
[----:B------:R-:W-:Y:S02]  /*00f0*/  CS2R R104, SRZ ;  /* 0x0000000000687805 */ /* 0x000fe4000001ff00 */
        /* <DEDUP_REMOVED lines=8> */
[----:B------:R-:W-:Y:S01]  /*0180*/  CS2R R122, SRZ ;  /* 0x00000000007a7805 */ /* 0x000fe2000001ff00 */
[----:B0-----:R-:W-:Y:S01]  /*0190*/  VIADD R0, R15, 0x7f ;  /* 0x0000007f0f007836 */ /* 0x001fe20000000000 */
[----:B------:R-:W-:Y:S02]  /*01a0*/  CS2R R124, SRZ ;  /* 0x00000000007c7805 */ /* 0x000fe4000001ff00 */
[----:B------:R-:W-:-:S02]  /*01b0*/  CS2R R126, SRZ ;  /* 0x00000000007e7805 */ /* 0x000fc4000001ff00 */
[----:B------:R-:W-:Y:S02]  /*01c0*/  CS2R R128, SRZ ;  /* 0x0000000000807805 */ /* 0x000fe4000001ff00 */
[----:B------:R-:W-:Y:S02]  /*01d0*/  CS2R R130, SRZ ;  /* 0x0000000000827805 */ /* 0x000fe4000001ff00 */
[----:B------:R-:W-:Y:S02]  /*01e0*/  SHF.R.S32.HI R3, RZ, 0x1f, R0 ;  /* 0x0000001fff037819 */ /* 0x000fe40000011400 */
[----:B------:R-:W-:Y:S02]  /*01f0*/  CS2R R132, SRZ ;  /* 0x0000000000847805 */ /* 0x000fe4000001ff00 */
[----:B------:R-:W-:Y:S01]  /*0200*/  CS2R R134, SRZ ;  /* 0x0000000000867805 */ /* 0x000fe2000001ff00 */
[----:B---3--:R-:W-:Y:S01]  /*0210*/  ULEA UR6, UR6, UR4, 0x18 ;  /* 0x0000000406067291 */ /* 0x008fe2000f8ec03f */
[----:B------:R-:W-:-:S02]  /*0220*/  LEA.HI R3, R3, R0, RZ, 0x7 ;  /* 0x0000000003037211 */ /* 0x000fc400078f38ff */
[----:B------:R-:W-:Y:S02]  /*0230*/  CS2R R136, SRZ ;  /* 0x0000000000887805 */ /* 0x000fe4000001ff00 */
[----:B-1----:R-:W-:Y:S02]  /*0240*/  IABS R8, R5 ;  /* 0x0000000500087213 */ /* 0x002fe40000000000 */
[----:B------:R-:W-:Y:S02]  /*0250*/  CS2R R138, SRZ ;  /* 0x00000000008a7805 */ /* 0x000fe4000001ff00 */
[----:B------:R-:W-:Y:S02]  /*0260*/  SHF.R.S32.HI R3, RZ, 0x7, R3 ;  /* 0x00000007ff037819 */ /* 0x000fe40000011403 */
[----:B------:R-:W-:Y:S02]  /*0270*/  CS2R R140, SRZ ;  /* 0x00000000008c7805 */ /* 0x000fe4000001ff00 */
[----:B--2---:R-:W-:-:S02]  /*0280*/  LOP3.LUT R245, R160, 0x7f, RZ, 0xc0, !PT ;  /* 0x0000007fa0f57812 */ /* 0x004fc400078ec0ff */
[----:B------:R-:W-:Y:S02]  /*0290*/  CS2R R142, SRZ ;  /* 0x00000000008e7805 */ /* 0x000fe4000001ff00 */
[----:B------:R-:W-:Y:S01]  /*02a0*/  CS2R R144, SRZ ;  /* 0x0000000000907805 */ /* 0x000fe2000001ff00 */
[----:B------:R-:W-:Y:S01]  /*02b0*/  IMAD.SHL.U32 R4, R3, 0x8, RZ ;  /* 0x0000000803047824 */ /* 0x000fe200078e00ff */
[----:B------:R-:W-:Y:S02]  /*02c0*/  CS2R R146, SRZ ;  /* 0x0000000000927805 */ /* 0x000fe4000001ff00 */
[----:B------:R-:W-:Y:S02]  /*02d0*/  CS2R R148, SRZ ;  /* 0x0000000000947805 */ /* 0x000fe4000001ff00 */
[----:B------:R-:W-:Y:S02]  /*02e0*/  CS2R R150, SRZ ;  /* 0x0000000000967805 */ /* 0x000fe4000001ff00 */
[----:B------:R-:W-:-:S02]  /*02f0*/  CS2R R24, SRZ ;  /* 0x0000000000187805 */ /* 0x000fc4000001ff00 */
[-C--:B------:R-:W-:Y:S02]  /*0300*/  IABS R7, R4.reuse ;  /* 0x0000000400077213 */ /* 0x080fe40000000000 */
[----:B------:R-:W-:Y:S02]  /*0310*/  CS2R R26, SRZ ;  /* 0x00000000001a7805 */ /* 0x000fe4000001ff00 */
[----:B------:R-:W-:Y:S02]  /*0320*/  IABS R10, R4 ;  /* 0x00000004000a7213 */ /* 0x000fe40000000000 */
[----:B------:R-:W-:Y:S01]  /*0330*/  CS2R R28, SRZ ;  /* 0x00000000001c7805 */ /* 0x000fe2000001ff00 */
[----:B------:R-:W0:Y:S01]  /*0340*/  I2F.RP R0, R7 ;  /* 0x0000000700007306 */ /* 0x000e220000209400 */
        /* <DEDUP_REMOVED lines=13> */
[----:B------:R-:W-:Y:S01]  /*0420*/  CS2R R56, SRZ ;  /* 0x0000000000387805 */ /* 0x000fe2000001ff00 */
[----:B0-----:R-:W0:Y:S01]  /*0430*/  MUFU.RCP R0, R0 ;  /* 0x0000000000007308 */ /* 0x001e220000001000 */
        /* <DEDUP_REMOVED lines=15> */
[----:B------:R-:W-:Y:S01]  /*0530*/  LOP3.LUT R12, R160, 0x60, RZ, 0xc0, !PT ;  /* 0x00000060a00c7812 */ /* 0x000fe200078ec0ff */
[----:B0-----:R-:W-:Y:S02]  /*0540*/  VIADD R2, R0, 0xffffffe ;  /* 0x0ffffffe00027836 */ /* 0x001fe40000000000 */
[----:B------:R-:W-:Y:S02]  /*0550*/  IMAD.MOV R0, RZ, RZ, -R10 ;  /* 0x000000ffff007224 */ /* 0x000fe400078e0a0a */
[----:B------:R0:W1:Y:S02]  /*0560*/  F2I.FTZ.U32.TRUNC.NTZ R3, R2 ;  /* 0x0000000200037305 */ /* 0x000064000021f000 */
[----:B0-----:R-:W-:-:S02]  /*0570*/  IMAD.MOV.U32 R2, RZ, RZ, RZ ;  /* 0x000000ffff027224 */ /* 0x001fc400078e00ff */
[----:B-1----:R-:W-:-:S04]  /*0580*/  IMAD.MOV R6, RZ, RZ, -R3 ;  /* 0x000000ffff067224 */ /* 0x002fc800078e0a03 */
[----:B------:R-:W-:Y:S02]  /*0590*/  IMAD R9, R6, R7, RZ ;  /* 0x0000000706097224 */ /* 0x000fe400078e02ff */
[----:B------:R-:W-:Y:S02]  /*05a0*/  IMAD.MOV.U32 R6, RZ, RZ, R8 ;  /* 0x000000ffff067224 */ /* 0x000fe400078e0008 */
[----:B------:R-:W-:-:S06]  /*05b0*/  IMAD.HI.U32 R3, R3, R9, R2 ;  /* 0x0000000903037227 */ /* 0x000fcc00078e0002 */
[----:B------:R-:W-:-:S04]  /*05c0*/  IMAD.HI.U32 R3, R3, R6, RZ ;  /* 0x0000000603037227 */ /* 0x000fc800078e00ff */
[----:B------:R-:W-:-:S05]  /*05d0*/  IMAD R0, R3, R0, R6 ;  /* 0x0000000003007224 */ /* 0x000fca00078e0206 */
[----:B------:R-:W-:-:S13]  /*05e0*/  ISETP.GT.U32.AND P1, PT, R7, R0, PT ;  /* 0x000000000700720c */ /* 0x000fda0003f24070 */
[----:B------:R-:W-:Y:S02]  /*05f0*/  @!P1 IMAD.IADD R0, R0, 0x1, -R7 ;  /* 0x0000000100009824 */ /* 0x000fe400078e0a07 */
[----:B------:R-:W-:Y:S01]  /*0600*/  @!P1 VIADD R3, R3, 0x1 ;  /* 0x0000000103039836 */ /* 0x000fe20000000000 */
[----:B------:R-:W-:Y:S02]  /*0610*/  ISETP.NE.AND P1, PT, R4, RZ, PT ;  /* 0x000000ff0400720c */ /* 0x000fe40003f25270 */
[----:B------:R-:W-:Y:S02]  /*0620*/  ISETP.GE.U32.AND P0, PT, R0, R7, PT ;  /* 0x000000070000720c */ /* 0x000fe40003f06070 */
[----:B------:R-:W-:-:S04]  /*0630*/  LOP3.LUT R0, R5, R4, RZ, 0x3c, !PT ;  /* 0x0000000405007212 */ /* 0x000fc800078e3cff */
[----:B------:R-:W-:Y:S01]  /*0640*/  ISETP.GE.AND P2, PT, R0, RZ, PT ;  /* 0x000000ff0000720c */ /* 0x000fe20003f46270 */
[----:B------:R-:W-:-:S06]  /*0650*/  VIADD R0, R14, 0x7f ;  /* 0x0000007f0e007836 */ /* 0x000fcc0000000000 */
[----:B------:R-:W-:-:S04]  /*0660*/  @P0 VIADD R3, R3, 0x1 ;  /* 0x0000000103030836 */ /* 0x000fc80000000000 */
[----:B------:R-:W-:Y:S01]  /*0670*/  IMAD.MOV.U32 R2, RZ, RZ, R3 ;  /* 0x000000ffff027224 */ /* 0x000fe200078e0003 */
[----:B------:R-:W-:-:S03]  /*0680*/  SHF.R.S32.HI R3, RZ, 0x1f, R0 ;  /* 0x0000001fff037819 */ /* 0x000fc60000011400 */
[----:B------:R-:W-:Y:S01]  /*0690*/  @!P2 IMAD.MOV R2, RZ, RZ, -R2 ;  /* 0x000000ffff02a224 */ /* 0x000fe200078e0a02 */
[----:B------:R-:W-:Y:S02]  /*06a0*/  @!P1 LOP3.LUT R2, RZ, R4, RZ, 0x33, !PT ;  /* 0x00000004ff029212 */ /* 0x000fe400078e33ff */
[----:B------:R-:W-:-:S03]  /*06b0*/  LEA.HI R3, R3, R0, RZ, 0x7 ;  /* 0x0000000003037211 */ /* 0x000fc600078f38ff */
[----:B------:R-:W-:Y:S02]  /*06c0*/  IMAD.SHL.U32 R6, R2, 0x8, RZ ;  /* 0x0000000802067824 */ /* 0x000fe400078e00ff */
[----:B------:R-:W-:-:S03]  /*06d0*/  IMAD.MOV R2, RZ, RZ, -R2 ;  /* 0x000000ffff027224 */ /* 0x000fc600078e0a02 */
[----:B------:R-:W-:Y:S01]  /*06e0*/  LEA.HI.SX32 R3, R3, -R6, 0x19 ;  /* 0x8000000603037211 */ /* 0x000fe200078fcaff */
[----:B------:R-:W-:-:S03]  /*06f0*/  IMAD R4, R4, R2, R5 ;  /* 0x0000000204047224 */ /* 0x000fc600078e0205 */
[----:B------:R-:W-:Y:S02]  /*0700*/  VIMNMX R11, R3, 0x8, PT ;  /* 0x00000008030b7848 */ /* 0x000fe40003fe0100 */
[----:B------:R-:W-:Y:S02]  /*0710*/  IABS R9, R4 ;  /* 0x0000000400097213 */ /* 0x000fe40000000000 */
[----:B------:R-:W-:-:S04]  /*0720*/  IABS R7, R11 ;  /* 0x0000000b00077213 */ /* 0x000fc80000000000 */
[----:B------:R-:W0:Y:S08]  /*0730*/  I2F.RP R0, R7 ;  /* 0x0000000700007306 */ /* 0x000e300000209400 */
[----:B0-----:R-:W0:Y:S02]  /*0740*/  MUFU.RCP R0, R0 ;  /* 0x0000000000007308 */ /* 0x001e240000001000 */
[----:B0-----:R-:W-:-:S06]  /*0750*/  VIADD R3, R0, 0xffffffe ;  /* 0x0ffffffe00037836 */ /* 0x001fcc0000000000 */
[----:B------:R-:W0:Y:S02]  /*0760*/  F2I.FTZ.U32.TRUNC.NTZ R3, R3 ;  /* 0x0000000300037305 */ /* 0x000e24000021f000 */
[----:B0-----:R-:W-:-:S04]  /*0770*/  IMAD.MOV R8, RZ, RZ, -R3 ;  /* 0x000000ffff087224 */ /* 0x001fc800078e0a03 */
[----:B------:R-:W-:Y:S01]  /*0780*/  IMAD.MOV.U32 R2, RZ, RZ, R8 ;  /* 0x000000ffff027224 */ /* 0x000fe200078e0008 */
[----:B------:R-:W-:-:S03]  /*0790*/  IABS R8, R11 ;  /* 0x0000000b00087213 */ /* 0x000fc60000000000 */
[----:B------:R-:W-:Y:S02]  /*07a0*/  IMAD R5, R2, R7, RZ ;  /* 0x0000000702057224 */ /* 0x000fe400078e02ff */
[----:B------:R-:W-:Y:S02]  /*07b0*/  IMAD.MOV.U32 R2, RZ, RZ, RZ ;  /* 0x000000ffff027224 */ /* 0x000fe400078e00ff */
[----:B------:R-:W-:Y:S02]  /*07c0*/  IMAD.MOV R0, RZ, RZ, -R8 ;  /* 0x000000ffff007224 */ /* 0x000fe400078e0a08 */
[----:B------:R-:W-:Y:S02]  /*07d0*/  IMAD.HI.U32 R2, R3, R5, R2 ;  /* 0x0000000503027227 */ /* 0x000fe400078e0002 */
[----:B------:R-:W0:Y:S04]  /*07e0*/  LDC R5, c[0x0][0x230] ;  /* 0x00008c00ff057b82 */ /* 0x000e280000000800 */
[----:B------:R-:W-:-:S04]  /*07f0*/  IMAD.HI.U32 R2, R2, R9, RZ ;  /* 0x0000000902027227 */ /* 0x000fc800078e00ff */
[----:B------:R-:W-:-:S05]  /*0800*/  IMAD R0, R2, R0, R9 ;  /* 0x0000000002007224 */ /* 0x000fca00078e0209 */
[----:B------:R-:W-:Y:S01]  /*0810*/  ISETP.GT.U32.AND P1, PT, R7, R0, PT ;  /* 0x000000000700720c */ /* 0x000fe20003f24070 */
[----:B0-----:R-:W-:-:S12]  /*0820*/  VIADD R5, R5, 0x1f ;  /* 0x0000001f05057836 */ /* 0x001fd80000000000 */
[----:B------:R-:W-:Y:S02]  /*0830*/  @!P1 IMAD.IADD R0, R0, 0x1, -R7 ;  /* 0x0000000100009824 */ /* 0x000fe400078e0a07 */
[----:B------:R-:W-:Y:S01]  /*0840*/  @!P1 VIADD R2, R2, 0x1 ;  /* 0x0000000102029836 */ /* 0x000fe20000000000 */
[----:B------:R-:W-:Y:S02]  /*0850*/  ISETP.NE.AND P1, PT, R11, RZ, PT ;  /* 0x000000ff0b00720c */ /* 0x000fe40003f25270 */
[----:B------:R-:W-:Y:S02]  /*0860*/  ISETP.GE.U32.AND P0, PT, R0, R7, PT ;  /* 0x000000070000720c */ /* 0x000fe40003f06070 */
[----:B------:R-:W-:-:S04]  /*0870*/  LOP3.LUT R0, R4, R11, RZ, 0x3c, !PT ;  /* 0x0000000b04007212 */ /* 0x000fc800078e3cff */
[----:B------:R-:W-:-:S07]  /*0880*/  ISETP.GE.AND P2, PT, R0, RZ, PT ;  /* 0x000000ff0000720c */ /* 0x000fce0003f46270 */
[----:B------:R-:W-:Y:S01]  /*0890*/  @P0 VIADD R2, R2, 0x1 ;  /* 0x0000000102020836 */ /* 0x000fe20000000000 */
[----:B------:R-:W-:-:S05]  /*08a0*/  ISETP.GE.AND P0, PT, R5, 0x20, PT ;  /* 0x000000200500780c */ /* 0x000fca0003f06270 */
[----:B------:R-:W-:Y:S01]  /*08b0*/  @!P2 IMAD.MOV R2, RZ, RZ, -R2 ;  /* 0x000000ffff02a224 */ /* 0x000fe200078e0a02 */
[----:B------:R-:W-:-:S05]  /*08c0*/  @!P1 LOP3.LUT R2, RZ, R11, RZ, 0x33, !PT ;  /* 0x0000000bff029212 */ /* 0x000fca00078e33ff */
[----:B------:R-:W-:Y:S02]  /*08d0*/  IMAD.MOV R0, RZ, RZ, -R2 ;  /* 0x000000ffff007224 */ /* 0x000fe400078e0a02 */
[----:B------:R-:W-:Y:S02]  /*08e0*/  IMAD.SHL.U32 R181, R2, 0x80, RZ ;  /* 0x0000008002b57824 */ /* 0x000fe400078e00ff */
[----:B------:R-:W-:-:S04]  /*08f0*/  IMAD R0, R11, R0, R4 ;  /* 0x000000000b007224 */ /* 0x000fc800078e0204 */
[----:B------:R-:W-:-:S04]  /*0900*/  IMAD.IADD R0, R6, 0x1, R0 ;  /* 0x0000000106007824 */ /* 0x000fc800078e0200 */
[----:B------:R-:W-:Y:S01]  /*0910*/  IMAD R247, R0, 0x80, R245 ;  /* 0x0000008000f77824 */ /* 0x000fe200078e02f5 */
[----:B------:R-:W-:Y:S06]  /*0920*/  @!P0 BRA `(.L_x_0) ;  /* 0x0000004800a08947 */ /* 0x000fec0003800000 */
[----:B------:R-:W-:Y:S01]  /*0930*/  IABS R13, R14 ;  /* 0x0000000e000d7213 */ /* 0x000fe20000000000 */
[----:B------:R-:W-:Y:S01]  /*0940*/  ULDC UR4, c[0x0][0x240] ;  /* 0x0000900000047ab9 */ /* 0x000fe20000000800 */
[----:B------:R-:W-:Y:S01]  /*0950*/  IABS R2, R15 ;  /* 0x0000000f00027213 */ /* 0x000fe20000000000 */
[----:B------:R-:W-:Y:S01]  /*0960*/  ULDC.64 UR10, c[0x0][0x218] ;  /* 0x00008600000a7ab9 */ /* 0x000fe20000000a00 */
[----:B------:R-:W0:Y:S01]  /*0970*/  I2F.RP R3, R13 ;  /* 0x0000000d00037306 */ /* 0x000e220000209400 */
[----:B------:R-:W-:Y:S01]  /*0980*/  IABS R10, R247 ;  /* 0x000000f7000a7213 */ /* 0x000fe20000000000 */
[----:B------:R-:W-:Y:S01]  /*0990*/  IMAD.SHL.U32 R244, R160, 0x20, RZ ;  /* 0x00000020a0f47824 */ /* 0x000fe200078e00ff */
[----:B------:R-:W-:Y:S01]  /*09a0*/  LEA.HI R16, R12, R181, RZ, 0x1b ;  /* 0x000000b50c107211 */ /* 0x000fe200078fd8ff */
[----:B------:R-:W-:Y:S01]  /*09b0*/  ULDC UR5, c[0x0][0x234] ;  /* 0x00008d0000057ab9 */ /* 0x000fe20000000800 */
[----:B------:R-:W-:Y:S01]  /*09c0*/  ISETP.GE.AND P1, PT, R247, RZ, PT ;  /* 0x000000fff700720c */ /* 0x000fe20003f26270 */
[----:B------:R-:W-:Y:S01]  /*09d0*/  ULDC UR7, c[0x0][0x23c] ;  /* 0x00008f0000077ab9 */ /* 0x000fe20000000800 */
[----:B------:R-:W-:Y:S01]  /*09e0*/  IABS R69, R16 ;  /* 0x0000001000457213 */ /* 0x000fe20000000000 */
[----:B------:R-:W1:Y:S01]  /*09f0*/  I2F.RP R0, R2 ;  /* 0x0000000200007306 */ /* 0x000e620000209400 */
[C---:B------:R-:W-:Y:S01]  /*0a00*/  VIADD R12, R16.reuse, 0x78 ;  /* 0x00000078100c7836 */ /* 0x040fe20000000000 */
[----:B------:R-:W-:Y:S01]  /*0a10*/  ULDC.64 UR8, c[0x0][0x210] ;  /* 0x0000840000087ab9 */ /* 0x000fe20000000a00 */
[C---:B------:R-:W-:Y:S01]  /*0a20*/  VIADD R17, R16.reuse, 0x74 ;  /* 0x0000007410117836 */ /* 0x040fe20000000000 */
[----:B------:R-:W-:Y:S01]  /*0a30*/  USHF.L.U32 UR14, UR7, 0x5, URZ ;  /* 0x00000005070e7899 */ /* 0x000fe2000800063f */
[C---:B------:R-:W-:Y:S01]  /*0a40*/  VIADD R18, R16.reuse, 0x6c ;  /* 0x0000006c10127836 */ /* 0x040fe20000000000 */
[----:B------:R-:W-:Y:S01]  /*0a50*/  ULDC UR15, c[0x0][0x230] ;  /* 0x00008c00000f7ab9 */ /* 0x000fe20000000800 */
[C---:B------:R-:W-:Y:S01]  /*0a60*/  VIADD R22, R16.reuse, 0x44 ;  /* 0x0000004410167836 */ /* 0x040fe20000000000 */
[----:B0-----:R-:W0:Y:S01]  /*0a70*/  MUFU.RCP R3, R3 ;  /* 0x0000000300037308 */ /* 0x001e220000001000 */
[----:B------:R-:W-:Y:S01]  /*0a80*/  ISETP.GE.AND P6, PT, R17, RZ, PT ;  /* 0x000000ff1100720c */ /* 0x000fe20003fc6270 */
[C---:B------:R-:W-:Y:S01]  /*0a90*/  VIADD R20, R16.reuse, 0x48 ;  /* 0x0000004810147836 */ /* 0x040fe20000000000 */
[----:B------:R-:W-:Y:S01]  /*0aa0*/  LOP3.LUT R243, R245, 0x10, RZ, 0x3c, !PT ;  /* 0x00000010f5f37812 */ /* 0x000fe200078e3cff */
[C---:B------:R-:W-:Y:S01]  /*0ab0*/  VIADD R24, R16.reuse, 0x18 ;  /* 0x0000001810187836 */ /* 0x040fe20000000000 */
[----:B------:R-:W-:Y:S01]  /*0ac0*/  IABS R35, R22 ;  /* 0x0000001600237213 */ /* 0x000fe20000000000 */
[C---:B------:R-:W-:Y:S01]  /*0ad0*/  VIADD R26, R16.reuse, 0x14 ;  /* 0x00000014101a7836 */ /* 0x040fe20000000000 */
[----:B------:R-:W-:Y:S01]  /*0ae0*/  IABS R33, R20 ;  /* 0x0000001400217213 */ /* 0x000fe20000000000 */
[----:B-1----:R-:W1:Y:S01]  /*0af0*/  MUFU.RCP R0, R0 ;  /* 0x0000000000007308 */ /* 0x002e620000001000 */
[----:B------:R-:W-:Y:S01]  /*0b00*/  IABS R57, R24 ;  /* 0x0000001800397213 */ /* 0x000fe20000000000 */
[C---:B------:R-:W-:Y:S01]  /*0b10*/  VIADD R28, R16.reuse, 0x10 ;  /* 0x00000010101c7836 */ /* 0x040fe20000000000 */
[----:B------:R-:W-:Y:S01]  /*0b20*/  IABS R59, R26 ;  /* 0x0000001a003b7213 */ /* 0x000fe20000000000 */
[C---:B------:R-:W-:Y:S01]  /*0b30*/  VIADD R30, R16.reuse, 0xc ;  /* 0x0000000c101e7836 */ /* 0x040fe20000000000 */
[----:B------:R-:W-:Y:S01]  /*0b40*/  CS2R R88, SRZ ;  /* 0x0000000000587805 */ /* 0x000fe2000001ff00 */
[C---:B------:R-:W-:Y:S01]  /*0b50*/  VIADD R32, R16.reuse, 0x8 ;  /* 0x0000000810207836 */ /* 0x040fe20000000000 */
[----:B------:R-:W-:Y:S01]  /*0b60*/  IABS R61, R28 ;  /* 0x0000001c003d7213 */ /* 0x000fe20000000000 */
[----:B------:R-:W-:Y:S01]  /*0b70*/  VIADD R34, R16, 0x4 ;  /* 0x0000000410227836 */ /* 0x000fe20000000000 */
[----:B------:R-:W-:Y:S01]  /*0b80*/  IABS R63, R30 ;  /* 0x0000001e003f7213 */ /* 0x000fe20000000000 */
[----:B0-----:R-:W-:Y:S01]  /*0b90*/  VIADD R8, R3, 0xffffffe ;  /* 0x0ffffffe03087836 */ /* 0x001fe20000000000 */
[----:B------:R-:W-:-:S02]  /*0ba0*/  IABS R65, R32 ;  /* 0x0000002000417213 */ /* 0x000fc40000000000 */
[----:B------:R-:W-:Y:S02]  /*0bb0*/  CS2R R90, SRZ ;  /* 0x00000000005a7805 */ /* 0x000fe4000001ff00 */
[----:B------:R-:W-:Y:S01]  /*0bc0*/  IABS R67, R34 ;  /* 0x0000002200437213 */ /* 0x000fe20000000000 */
[----:B------:R0:W2:Y:S01]  /*0bd0*/  F2I.FTZ.U32.TRUNC.NTZ R9, R8 ;  /* 0x0000000800097305 */ /* 0x0000a2000021f000 */
[----:B------:R-:W-:Y:S02]  /*0be0*/  CS2R R92, SRZ ;  /* 0x00000000005c7805 */ /* 0x000fe4000001ff00 */
[----:B------:R-:W-:Y:S01]  /*0bf0*/  CS2R R94, SRZ ;  /* 0x00000000005e7805 */ /* 0x000fe2000001ff00 */
[----:B-1----:R-:W-:Y:S01]  /*0c00*/  VIADD R6, R0, 0xffffffe ;  /* 0x0ffffffe00067836 */ /* 0x002fe20000000000 */
[----:B------:R-:W-:Y:S02]  /*0c10*/  CS2R R96, SRZ ;  /* 0x0000000000607805 */ /* 0x000fe4000001ff00 */
[----:B------:R-:W-:-:S02]  /*0c20*/  CS2R R98, SRZ ;  /* 0x0000000000627805 */ /* 0x000fc4000001ff00 */
[----:B------:R-:W-:Y:S02]  /*0c30*/  CS2R R100, SRZ ;  /* 0x0000000000647805 */ /* 0x000fe4000001ff00 */
[----:B------:R-:W-:Y:S01]  /*0c40*/  CS2R R102, SRZ ;  /* 0x0000000000667805 */ /* 0x000fe2000001ff00 */
[----:B------:R1:W3:Y:S01]  /*0c50*/  F2I.FTZ.U32.TRUNC.NTZ R7, R6 ;  /* 0x0000000600077305 */ /* 0x0002e2000021f000 */
[----:B0-----:R-:W-:Y:S01]  /*0c60*/  IMAD.MOV.U32 R8, RZ, RZ, RZ ;  /* 0x000000ffff087224 */ /* 0x001fe200078e00ff */
[----:B------:R-:W-:Y:S02]  /*0c70*/  CS2R R104, SRZ ;  /* 0x0000000000687805 */ /* 0x000fe4000001ff00 */
[----:B------:R-:W-:Y:S02]  /*0c80*/  CS2R R106, SRZ ;  /* 0x00000000006a7805 */ /* 0x000fe4000001ff00 */
[----:B------:R-:W-:Y:S02]  /*0c90*/  CS2R R108, SRZ ;  /* 0x00000000006c7805 */ /* 0x000fe4000001ff00 */
[----:B------:R-:W-:-:S02]  /*0ca0*/  CS2R R110, SRZ ;  /* 0x00000000006e7805 */ /* 0x000fc4000001ff00 */
[----:B------:R-:W-:Y:S01]  /*0cb0*/  CS2R R112, SRZ ;  /* 0x0000000000707805 */ /* 0x000fe2000001ff00 */
[--C-:B--2---:R-:W-:Y:S01]  /*0cc0*/  IMAD.MOV R4, RZ, RZ, -R9.reuse ;  /* 0x000000ffff047224 */ /* 0x104fe200078e0a09 */
[----:B------:R-:W-:Y:S01]  /*0cd0*/  CS2R R114, SRZ ;  /* 0x0000000000727805 */ /* 0x000fe2000001ff00 */
[----:B-1----:R-:W-:Y:S01]  /*0ce0*/  IMAD.MOV.U32 R6, RZ, RZ, RZ ;  /* 0x000000ffff067224 */ /* 0x002fe200078e00ff */
[----:B------:R-:W-:Y:S01]  /*0cf0*/  CS2R R116, SRZ ;  /* 0x0000000000747805 */ /* 0x000fe2000001ff00 */
[----:B------:R-:W-:Y:S01]  /*0d00*/  IMAD R11, R4, R13, RZ ;  /* 0x0000000d040b7224 */ /* 0x000fe200078e02ff */
[----:B------:R-:W-:Y:S01]  /*0d10*/  CS2R R118, SRZ ;  /* 0x0000000000767805 */ /* 0x000fe2000001ff00 */
[----:B------:R-:W-:Y:S01]  /*0d20*/  IMAD.MOV.U32 R4, RZ, RZ, R10 ;  /* 0x000000ffff047224 */ /* 0x000fe200078e000a */
[----:B------:R-:W-:Y:S01]  /*0d30*/  CS2R R120, SRZ ;  /* 0x0000000000787805 */ /* 0x000fe2000001ff00 */
[----:B------:R-:W-:Y:S01]  /*0d40*/  IMAD.HI.U32 R9, R9, R11, R8 ;  /* 0x0000000b09097227 */ /* 0x000fe200078e0008 */
[----:B------:R-:W-:-:S02]  /*0d50*/  IABS R11, R17 ;  /* 0x00000011000b7213 */ /* 0x000fc40000000000 */
[----:B------:R-:W-:Y:S02]  /*0d60*/  CS2R R122, SRZ ;  /* 0x00000000007a7805 */ /* 0x000fe4000001ff00 */
[----:B------:R-:W-:Y:S01]  /*0d70*/  CS2R R124, SRZ ;  /* 0x00000000007c7805 */ /* 0x000fe2000001ff00 */
[----:B---3--:R-:W-:Y:S01]  /*0d80*/  IMAD.MOV R3, RZ, RZ, -R7 ;  /* 0x000000ffff037224 */ /* 0x008fe200078e0a07 */
[----:B------:R-:W-:Y:S01]  /*0d90*/  CS2R R126, SRZ ;  /* 0x00000000007e7805 */ /* 0x000fe2000001ff00 */
[----:B------:R-:W-:Y:S01]  /*0da0*/  IMAD.HI.U32 R9, R9, R4, RZ ;  /* 0x0000000409097227 */ /* 0x000fe200078e00ff */
[----:B------:R-:W-:Y:S02]  /*0db0*/  CS2R R128, SRZ ;  /* 0x0000000000807805 */ /* 0x000fe4000001ff00 */
[----:B------:R-:W-:Y:S02]  /*0dc0*/  CS2R R130, SRZ ;  /* 0x0000000000827805 */ /* 0x000fe4000001ff00 */
[----:B------:R-:W-:Y:S01]  /*0dd0*/  CS2R R132, SRZ ;  /* 0x0000000000847805 */ /* 0x000fe2000001ff00 */
[----:B------:R-:W-:Y:S01]  /*0de0*/  IMAD.MOV R9, RZ, RZ, -R9 ;  /* 0x000000ffff097224 */ /* 0x000fe200078e0a09 */
[----:B------:R-:W-:Y:S01]  /*0df0*/  CS2R R134, SRZ ;  /* 0x0000000000867805 */ /* 0x000fe2000001ff00 */
[----:B------:R-:W-:Y:S01]  /*0e00*/  VIADD R10, R16, 0x7c ;  /* 0x0000007c100a7836 */ /* 0x000fe20000000000 */
[----:B------:R-:W-:Y:S01]  /*0e10*/  CS2R R136, SRZ ;  /* 0x0000000000887805 */ /* 0x000fe2000001ff00 */
[----:B------:R-:W-:Y:S01]  /*0e20*/  IMAD R8, R13, R9, R4 ;  /* 0x000000090d087224 */ /* 0x000fe200078e0204 */
[----:B------:R-:W-:Y:S01]  /*0e30*/  IABS R9, R12 ;  /* 0x0000000c00097213 */ /* 0x000fe20000000000 */
[----:B------:R-:W-:Y:S01]  /*0e40*/  IMAD R3, R3, R2, RZ ;  /* 0x0000000203037224 */ /* 0x000fe200078e02ff */
[----:B------:R-:W-:-:S02]  /*0e50*/  IABS R0, R10 ;  /* 0x0000000a00007213 */ /* 0x000fc40000000000 */
[----:B------:R-:W-:Y:S02]  /*0e60*/  CS2R R138, SRZ ;  /* 0x00000000008a7805 */ /* 0x000fe4000001ff00 */
[----:B------:R-:W-:Y:S01]  /*0e70*/  ISETP.GT.U32.AND P0, PT, R13, R8, PT ;  /* 0x000000080d00720c */ /* 0x000fe20003f04070 */
[----:B------:R-:W-:Y:S01]  /*0e80*/  IMAD.HI.U32 R6, R7, R3, R6 ;  /* 0x0000000307067227 */ /* 0x000fe200078e0006 */
[----:B------:R-:W-:Y:S02]  /*0e90*/  ISETP.GE.AND P4, PT, R10, RZ, PT ;  /* 0x000000ff0a00720c */ /* 0x000fe40003f86270 */
[----:B------:R-:W-:Y:S02]  /*0ea0*/  CS2R R140, SRZ ;  /* 0x00000000008c7805 */ /* 0x000fe4000001ff00 */
[----:B------:R-:W-:Y:S01]  /*0eb0*/  CS2R R142, SRZ ;  /* 0x00000000008e7805 */ /* 0x000fe2000001ff00 */
[----:B------:R-:W-:Y:S01]  /*0ec0*/  IMAD.MOV.U32 R3, RZ, RZ, R0 ;  /* 0x000000ffff037224 */ /* 0x000fe200078e0000 */
[----:B------:R-:W-:Y:S01]  /*0ed0*/  CS2R R144, SRZ ;  /* 0x0000000000907805 */ /* 0x000fe2000001ff00 */
[----:B------:R-:W-:Y:S01]  /*0ee0*/  IMAD.HI.U32 R4, R6, R11, RZ ;  /* 0x0000000b06047227 */ /* 0x000fe200078e00ff */
[----:B------:R-:W-:-:S02]  /*0ef0*/  CS2R R146, SRZ ;  /* 0x0000000000927805 */ /* 0x000fc4000001ff00 */
[----:B------:R-:W-:Y:S02]  /*0f00*/  CS2R R148, SRZ ;  /* 0x0000000000947805 */ /* 0x000fe4000001ff00 */
[----:B------:R-:W-:Y:S01]  /*0f10*/  CS2R R150, SRZ ;  /* 0x0000000000967805 */ /* 0x000fe2000001ff00 */
[----:B------:R-:W-:Y:S01]  /*0f20*/  IMAD.HI.U32 R0, R6, R3, RZ ;  /* 0x0000000306007227 */ /* 0x000fe200078e00ff */
[----:B------:R-:W-:Y:S02]  /*0f30*/  CS2R R72, SRZ ;  /* 0x0000000000487805 */ /* 0x000fe4000001ff00 */
[----:B------:R-:W-:Y:S02]  /*0f40*/  CS2R R74, SRZ ;  /* 0x00000000004a7805 */ /* 0x000fe4000001ff00 */
[----:B------:R-:W-:Y:S01]  /*0f50*/  CS2R R76, SRZ ;  /* 0x00000000004c7805 */ /* 0x000fe2000001ff00 */
[----:B------:R-:W-:Y:S01]  /*0f60*/  @!P0 IMAD.IADD R8, R8, 0x1, -R13 ;  /* 0x0000000108088824 */ /* 0x000fe200078e0a0d */
[----:B------:R-:W-:Y:S01]  /*0f70*/  ISETP.NE.AND P0, PT, R14, RZ, PT ;  /* 0x000000ff0e00720c */ /* 0x000fe20003f05270 */
[----:B------:R-:W-:Y:S01]  /*0f80*/  IMAD.MOV R7, RZ, RZ, -R0 ;  /* 0x000000ffff077224 */ /* 0x000fe200078e0a00 */
[----:B------:R-:W-:Y:S01]  /*0f90*/  CS2R R78, SRZ ;  /* 0x00000000004e7805 */ /* 0x000fe2000001ff00 */
[----:B------:R-:W-:Y:S01]  /*0fa0*/  IMAD.HI.U32 R0, R6, R9, RZ ;  /* 0x0000000906007227 */ /* 0x000fe200078e00ff */
[----:B------:R-:W-:-:S02]  /*0fb0*/  ISETP.GT.U32.AND P3, PT, R13, R8, PT ;  /* 0x000000080d00720c */ /* 0x000fc40003f64070 */
[----:B------:R-:W-:Y:S02]  /*0fc0*/  CS2R R80, SRZ ;  /* 0x0000000000507805 */ /* 0x000fe4000001ff00 */
[----:B------:R-:W-:Y:S01]  /*0fd0*/  CS2R R82, SRZ ;  /* 0x0000000000527805 */ /* 0x000fe2000001ff00 */
[----:B------:R-:W-:Y:S01]  /*0fe0*/  IMAD.MOV R0, RZ, RZ, -R0 ;  /* 0x000000ffff007224 */ /* 0x000fe200078e0a00 */
[----:B------:R-:W-:Y:S01]  /*0ff0*/  CS2R R84, SRZ ;  /* 0x0000000000547805 */ /* 0x000fe2000001ff00 */
[C---:B------:R-:W-:Y:S01]  /*1000*/  IMAD R3, R2.reuse, R7, R3 ;  /* 0x0000000702037224 */ /* 0x040fe200078e0203 */
[----:B------:R-:W-:Y:S01]  /*1010*/  CS2R R86, SRZ ;  /* 0x0000000000567805 */ /* 0x000fe2000001ff00 */
[C---:B------:R-:W-:Y:S01]  /*1020*/  IMAD R7, R2.reuse, R0, R9 ;  /* 0x0000000002077224 */ /* 0x040fe200078e0209 */
[----:B------:R-:W-:Y:S01]  /*1030*/  IABS R0, R18 ;  /* 0x0000001200007213 */ /* 0x000fe20000000000 */
[----:B------:R-:W-:Y:S01]  /*1040*/  IMAD.MOV R4, RZ, RZ, -R4 ;  /* 0x000000ffff047224 */ /* 0x000fe200078e0a04 */
[----:B------:R-:W-:Y:S01]  /*1050*/  ISETP.GT.U32.AND P2, PT, R2, R3, PT ;  /* 0x000000030200720c */ /* 0x000fe20003f44070 */
[----:B------:R-:W-:Y:S01]  /*1060*/  VIADD R10, R16, 0x70 ;  /* 0x00000070100a7836 */ /* 0x000fe20000000000 */
[----:B------:R-:W-:Y:S01]  /*1070*/  ISETP.GT.U32.AND P5, PT, R2, R7, PT ;  /* 0x000000070200720c */ /* 0x000fe20003fa4070 */
[----:B------:R-:W-:Y:S01]  /*1080*/  @!P3 IMAD.IADD R8, R8, 0x1, -R13 ;  /* 0x000000010808b824 */ /* 0x000fe200078e0a0d */
[----:B------:R-:W-:Y:S01]  /*1090*/  ISETP.GE.AND P3, PT, R12, RZ, PT ;  /* 0x000000ff0c00720c */ /* 0x000fe20003f66270 */
[----:B------:R-:W-:Y:S01]  /*10a0*/  IMAD.MOV.U32 R13, RZ, RZ, R0 ;  /* 0x000000ffff0d7224 */ /* 0x000fe200078e0000 */
[----:B------:R-:W-:Y:S01]  /*10b0*/  UMOV UR19, 0xc0000010 ;  /* 0xc000001000137882 */ /* 0x000fe20000000000 */
[----:B------:R-:W-:Y:S01]  /*10c0*/  IMAD R9, R2, R4, R11 ;  /* 0x0000000402097224 */ /* 0x000fe200078e020b */
[----:B------:R-:W-:Y:S01]  /*10d0*/  IABS R11, R10 ;  /* 0x0000000a000b7213 */ /* 0x000fe20000000000 */
[----:B------:R-:W-:-:S02]  /*10e0*/  IMAD.MOV.U32 R0, RZ, RZ, R8 ;  /* 0x000000ffff007224 */ /* 0x000fc400078e0008 */
[----:B------:R-:W-:-:S04]  /*10f0*/  IMAD.HI.U32 R8, R6, R13, RZ ;  /* 0x0000000d06087227 */ /* 0x000fc800078e00ff */
[----:B------:R-:W-:Y:S01]  /*1100*/  @!P1 IMAD.MOV R0, RZ, RZ, -R0 ;  /* 0x000000ffff009224 */ /* 0x000fe200078e0a00 */
[----:B------:R-:W-:Y:S01]  /*1110*/  ISETP.GT.U32.AND P1, PT, R2, R9, PT ;  /* 0x000000090200720c */ /* 0x000fe20003f24070 */
[----:B------:R-:W-:Y:S01]  /*1120*/  @!P5 IMAD.IADD R7, R7, 0x1, -R2 ;  /* 0x000000010707d824 */ /* 0x000fe200078e0a02 */
[----:B------:R-:W-:Y:S01]  /*1130*/  @!P0 LOP3.LUT R0, RZ, R14, RZ, 0x33, !PT ;  /* 0x0000000eff008212 */ /* 0x000fe200078e33ff */
[----:B------:R-:W-:Y:S01]  /*1140*/  IMAD.HI.U32 R4, R6, R11, RZ ;  /* 0x0000000b06047227 */ /* 0x000fe200078e00ff */
[----:B------:R-:W-:Y:S02]  /*1150*/  ISETP.GE.AND P5, PT, R10, RZ, PT ;  /* 0x000000ff0a00720c */ /* 0x000fe40003fa6270 */
[----:B------:R-:W-:Y:S01]  /*1160*/  ISETP.GT.U32.AND P0, PT, R2, R7, PT ;  /* 0x000000070200720c */ /* 0x000fe20003f04070 */
[----:B------:R-:W-:Y:S02]  /*1170*/  IMAD.MOV R4, RZ, RZ, -R4 ;  /* 0x000000ffff047224 */ /* 0x000fe400078e0a04 */
[----:B------:R-:W-:-:S02]  /*1180*/  @!P2 IMAD.IADD R3, R3, 0x1, -R2 ;  /* 0x000000010303a824 */ /* 0x000fc400078e0a02 */
[C---:B------:R-:W-:Y:S02]  /*1190*/  IMAD R11, R2.reuse, R4, R11 ;  /* 0x00000004020b7224 */ /* 0x040fe400078e020b */
[----:B------:R-:W-:Y:S01]  /*11a0*/  @!P1 IMAD.IADD R9, R9, 0x1, -R2 ;  /* 0x0000000109099824 */ /* 0x000fe200078e0a02 */
[----:B------:R-:W-:Y:S01]  /*11b0*/  ISETP.GT.U32.AND P2, PT, R2, R3, PT ;  /* 0x000000030200720c */ /* 0x000fe20003f44070 */
[----:B------:R-:W-:Y:S02]  /*11c0*/  IMAD.MOV R8, RZ, RZ, -R8 ;  /* 0x000000ffff087224 */ /* 0x000fe400078e0a08 */
[----:B------:R-:W-:Y:S01]  /*11d0*/  VIADD R4, R16, 0x68 ;  /* 0x0000006810047836 */ /* 0x000fe20000000000 */
[C---:B------:R-:W-:Y:S01]  /*11e0*/  ISETP.GT.U32.AND P1, PT, R2.reuse, R9, PT ;  /* 0x000000090200720c */ /* 0x040fe20003f24070 */
[----:B------:R-:W-:Y:S01]  /*11f0*/  @!P0 IMAD.IADD R7, R7, 0x1, -R2 ;  /* 0x0000000107078824 */ /* 0x000fe200078e0a02 */
[C---:B------:R-:W-:Y:S01]  /*1200*/  ISETP.GT.U32.AND P0, PT, R2.reuse, R11, PT ;  /* 0x0000000b0200720c */ /* 0x040fe20003f04070 */
[----:B------:R-:W-:Y:S01]  /*1210*/  IMAD R13, R2, R8, R13 ;  /* 0x00000008020d7224 */ /* 0x000fe200078e020d */
[----:B------:R-:W-:Y:S01]  /*1220*/  IABS R17, R4 ;  /* 0x0000000400117213 */ /* 0x000fe20000000000 */
[----:B------:R-:W-:-:S02]  /*1230*/  VIADD R10, R16, 0x60 ;  /* 0x00000060100a7836 */ /* 0x000fc40000000000 */
[----:B------:R-:W-:Y:S02]  /*1240*/  VIADD R8, R16, 0x64 ;  /* 0x0000006410087836 */ /* 0x000fe40000000000 */
[--C-:B------:R-:W-:Y:S01]  /*1250*/  @!P2 IMAD.IADD R3, R3, 0x1, -R2.reuse ;  /* 0x000000010303a824 */ /* 0x100fe200078e0a02 */
[----:B------:R-:W-:Y:S01]  /*1260*/  IABS R21, R10 ;  /* 0x0000000a00157213 */ /* 0x000fe20000000000 */
[----:B------:R-:W-:Y:S01]  /*1270*/  @!P3 IMAD.MOV R7, RZ, RZ, -R7 ;  /* 0x000000ffff07b224 */ /* 0x000fe200078e0a07 */
[----:B------:R-:W-:Y:S01]  /*1280*/  IABS R19, R8 ;  /* 0x0000000800137213 */ /* 0x000fe20000000000 */
[--C-:B------:R-:W-:Y:S01]  /*1290*/  @!P1 IMAD.IADD R9, R9, 0x1, -R2.reuse ;  /* 0x0000000109099824 */ /* 0x100fe200078e0a02 */
[----:B------:R-:W-:Y:S01]  /*12a0*/  ISETP.GE.AND P1, PT, R10, RZ, PT ;  /* 0x000000ff0a00720c */ /* 0x000fe20003f26270 */
[----:B------:R-:W-:Y:S01]  /*12b0*/  @!P0 IMAD.IADD R11, R11, 0x1, -R2 ;  /* 0x000000010b0b8824 */ /* 0x000fe200078e0a02 */
[----:B------:R-:W-:Y:S01]  /*12c0*/  ISETP.GE.AND P3, PT, R8, RZ, PT ;  /* 0x000000ff0800720c */ /* 0x000fe20003f66270 */
[----:B------:R-:W-:Y:S01]  /*12d0*/  @!P6 IMAD.MOV R9, RZ, RZ, -R9 ;  /* 0x000000ffff09e224 */ /* 0x000fe200078e0a09 */
[----:B------:R-:W-:Y:S01]  /*12e0*/  ISETP.GT.U32.AND P6, PT, R2, R13, PT ;  /* 0x0000000d0200720c */ /* 0x000fe20003fc4070 */
[----:B------:R-:W-:Y:S01]  /*12f0*/  @!P4 IMAD.MOV R3, RZ, RZ, -R3 ;  /* 0x000000ffff03c224 */ /* 0x000fe200078e0a03 */
[----:B------:R-:W-:Y:S01]  /*1300*/  ISETP.GE.AND P4, PT, R4, RZ, PT ;  /* 0x000000ff0400720c */ /* 0x000fe20003f86270 */
[----:B------:R-:W-:Y:S01]  /*1310*/  IMAD.HI.U32 R4, R6, R17, RZ ;  /* 0x0000001106047227 */ /* 0x000fe200078e00ff */
[----:B------:R-:W-:-:S02]  /*1320*/  ISETP.GT.U32.AND P0, PT, R2, R11, PT ;  /* 0x0000000b0200720c */ /* 0x000fc40003f04070 */
[----:B------:R-:W-:Y:S01]  /*1330*/  ISETP.GE.AND P2, PT, R18, RZ, PT ;  /* 0x000000ff1200720c */ /* 0x000fe20003f46270 */
[----:B------:R-:W-:Y:S02]  /*1340*/  IMAD.MOV R10, RZ, RZ, -R4 ;  /* 0x000000ffff0a7224 */ /* 0x000fe400078e0a04 */
[----:B------:R-:W-:-:S04]  /*1350*/  IMAD.HI.U32 R8, R6, R19, RZ ;  /* 0x0000001306087227 */ /* 0x000fc800078e00ff */
[--C-:B------:R-:W-:Y:S02]  /*1360*/  @!P6 IMAD.IADD R13, R13, 0x1, -R2.reuse ;  /* 0x000000010d0de824 */ /* 0x100fe400078e0a02 */
[C---:B------:R-:W-:Y:S02]  /*1370*/  IMAD R17, R2.reuse, R10, R17 ;  /* 0x0000000a02117224 */ /* 0x040fe400078e0211 */
[----:B------:R-:W-:Y:S01]  /*1380*/  @!P0 IMAD.IADD R11, R11, 0x1, -R2 ;  /* 0x000000010b0b8824 */ /* 0x000fe200078e0a02 */
[----:B------:R-:W-:Y:S01]  /*1390*/  ISETP.GT.U32.AND P6, PT, R2, R13, PT ;  /* 0x0000000d0200720c */ /* 0x000fe20003fc4070 */
[----:B------:R-:W-:Y:S01]  /*13a0*/  VIADD R14, R16, 0x58 ;  /* 0x00000058100e7836 */ /* 0x000fe20000000000 */
[----:B------:R-:W-:Y:S01]  /*13b0*/  ISETP.GT.U32.AND P0, PT, R2, R17, PT ;  /* 0x000000110200720c */ /* 0x000fe20003f04070 */
[----:B------:R-:W-:Y:S02]  /*13c0*/  IMAD.MOV R8, RZ, RZ, -R8 ;  /* 0x000000ffff087224 */ /* 0x000fe400078e0a08 */
[----:B------:R-:W-:Y:S01]  /*13d0*/  IMAD.HI.U32 R4, R6, R21, RZ ;  /* 0x0000001506047227 */ /* 0x000fe200078e00ff */
[----:B------:R-:W-:-:S03]  /*13e0*/  IABS R25, R14 ;  /* 0x0000000e00197213 */ /* 0x000fc60000000000 */
[----:B------:R-:W-:Y:S02]  /*13f0*/  IMAD R19, R2, R8, R19 ;  /* 0x0000000802137224 */ /* 0x000fe400078e0213 */
[----:B------:R-:W-:-:S04]  /*1400*/  IMAD.HI.U32 R8, R6, R25, RZ ;  /* 0x0000001906087227 */ /* 0x000fc800078e00ff */
[--C-:B------:R-:W-:Y:S01]  /*1410*/  @!P6 IMAD.IADD R13, R13, 0x1, -R2.reuse ;  /* 0x000000010d0de824 */ /* 0x100fe200078e0a02 */
[----:B------:R-:W-:Y:S01]  /*1420*/  ISETP.GT.U32.AND P6, PT, R2, R19, PT ;  /* 0x000000130200720c */ /* 0x000fe20003fc4070 */
[----:B------:R-:W-:Y:S02]  /*1430*/  @!P0 IMAD.IADD R17, R17, 0x1, -R2 ;  /* 0x0000000111118824 */ /* 0x000fe400078e0a02 */
[----:B------:R-:W-:Y:S02]  /*1440*/  VIADD R12, R16, 0x5c ;  /* 0x0000005c100c7836 */ /* 0x000fe40000000000 */
[----:B------:R-:W-:Y:S01]  /*1450*/  IMAD.MOV R4, RZ, RZ, -R4 ;  /* 0x000000ffff047224 */ /* 0x000fe200078e0a04 */
[C---:B------:R-:W-:Y:S01]  /*1460*/  ISETP.GT.U32.AND P0, PT, R2.reuse, R17, PT ;  /* 0x000000110200720c */ /* 0x040fe20003f04070 */
[----:B------:R-:W-:Y:S01]  /*1470*/  IMAD.MOV R8, RZ, RZ, -R8 ;  /* 0x000000ffff087224 */ /* 0x000fe200078e0a08 */
[----:B------:R-:W-:Y:S01]  /*1480*/  IABS R23, R12 ;  /* 0x0000000c00177213 */ /* 0x000fe20000000000 */
[----:B------:R-:W-:-:S02]  /*1490*/  IMAD R21, R2, R4, R21 ;  /* 0x0000000402157224 */ /* 0x000fc400078e0215 */
[C---:B------:R-:W-:Y:S02]  /*14a0*/  IMAD R25, R2.reuse, R8, R25 ;  /* 0x0000000802197224 */ /* 0x040fe400078e0219 */
[----:B------:R-:W-:Y:S01]  /*14b0*/  @!P5 IMAD.MOV R11, RZ, RZ, -R11 ;  /* 0x000000ffff0bd224 */ /* 0x000fe200078e0a0b */
[C---:B------:R-:W-:Y:S01]  /*14c0*/  ISETP.GT.U32.AND P5, PT, R2.reuse, R21, PT ;  /* 0x000000150200720c */ /* 0x040fe20003fa4070 */
[----:B------:R-:W-:Y:S01]  /*14d0*/  @!P6 IMAD.IADD R19, R19, 0x1, -R2 ;  /* 0x000000011313e824 */ /* 0x000fe200078e0a02 */
[----:B------:R-:W-:Y:S01]  /*14e0*/  ISETP.GT.U32.AND P6, PT, R2, R25, PT ;  /* 0x000000190200720c */ /* 0x000fe20003fc4070 */
[----:B------:R-:W-:Y:S02]  /*14f0*/  VIADD R10, R16, 0x54 ;  /* 0x00000054100a7836 */ /* 0x000fe40000000000 */
[----:B------:R-:W-:-:S03]  /*1500*/  IMAD.HI.U32 R4, R6, R23, RZ ;  /* 0x0000001706047227 */ /* 0x000fc600078e00ff */
[----:B------:R-:W-:Y:S01]  /*1510*/  IABS R27, R10 ;  /* 0x0000000a001b7213 */ /* 0x000fe20000000000 */
[----:B------:R-:W-:Y:S02]  /*1520*/  VIADD R18, R16, 0x50 ;  /* 0x0000005010127836 */ /* 0x000fe40000000000 */
[----:B------:R-:W-:Y:S02]  /*1530*/  IMAD.MOV R4, RZ, RZ, -R4 ;  /* 0x000000ffff047224 */ /* 0x000fe400078e0a04 */
[----:B------:R-:W-:Y:S01]  /*1540*/  @!P0 IMAD.IADD R17, R17, 0x1, -R2 ;  /* 0x0000000111118824 */ /* 0x000fe200078e0a02 */
[----:B------:R-:W-:Y:S01]  /*1550*/  ISETP.GE.AND P0, PT, R12, RZ, PT ;  /* 0x000000ff0c00720c */ /* 0x000fe20003f06270 */
[----:B------:R-:W-:Y:S01]  /*1560*/  IMAD R23, R2, R4, R23 ;  /* 0x0000000402177224 */ /* 0x000fe200078e0217 */
[----:B------:R-:W-:Y:S01]  /*1570*/  IABS R29, R18 ;  /* 0x00000012001d7213 */ /* 0x000fe20000000000 */
[----:B------:R-:W-:Y:S02]  /*1580*/  VIADD R12, R16, 0x4c ;  /* 0x0000004c100c7836 */ /* 0x000fe40000000000 */
[----:B------:R-:W-:-:S03]  /*1590*/  IMAD.HI.U32 R4, R6, R27, RZ ;  /* 0x0000001b06047227 */ /* 0x000fc600078e00ff */
[----:B------:R-:W-:Y:S01]  /*15a0*/  IABS R31, R12 ;  /* 0x0000000c001f7213 */ /* 0x000fe20000000000 */
[--C-:B------:R-:W-:Y:S01]  /*15b0*/  @!P5 IMAD.IADD R21, R21, 0x1, -R2.reuse ;  /* 0x000000011515d824 */ /* 0x100fe200078e0a02 */
[----:B------:R-:W-:Y:S01]  /*15c0*/  ISETP.GT.U32.AND P5, PT, R2, R19, PT ;  /* 0x000000130200720c */ /* 0x000fe20003fa4070 */
[----:B------:R-:W-:Y:S02]  /*15d0*/  @!P6 IMAD.IADD R25, R25, 0x1, -R2 ;  /* 0x000000011919e824 */ /* 0x000fe400078e0a02 */
[----:B------:R-:W-:-:S03]  /*15e0*/  IMAD.HI.U32 R8, R6, R29, RZ ;  /* 0x0000001d06087227 */ /* 0x000fc600078e00ff */
[C---:B------:R-:W-:Y:S01]  /*15f0*/  ISETP.GT.U32.AND P6, PT, R2.reuse, R25, PT ;  /* 0x000000190200720c */ /* 0x040fe20003fc4070 */
[----:B------:R-:W-:Y:S02]  /*1600*/  IMAD.MOV R4, RZ, RZ, -R4 ;  /* 0x000000ffff047224 */ /* 0x000fe400078e0a04 */
[----:B------:R-:W-:Y:S02]  /*1610*/  IMAD.MOV R8, RZ, RZ, -R8 ;  /* 0x000000ffff087224 */ /* 0x000fe400078e0a08 */
[----:B------:R-:W-:Y:S02]  /*1620*/  IMAD R27, R2, R4, R27 ;  /* 0x00000004021b7224 */ /* 0x000fe400078e021b */
[----:B------:R-:W-:-:S04]  /*1630*/  IMAD.HI.U32 R4, R6, R31, RZ ;  /* 0x0000001f06047227 */ /* 0x000fc800078e00ff */
[C---:B------:R-:W-:Y:S02]  /*1640*/  IMAD R29, R2.reuse, R8, R29 ;  /* 0x00000008021d7224 */ /* 0x040fe400078e021d */
[----:B------:R-:W-:Y:S02]  /*1650*/  IMAD.MOV R8, RZ, RZ, -R4 ;  /* 0x000000ffff087224 */ /* 0x000fe400078e0a04 */
[--C-:B------:R-:W-:Y:S01]  /*1660*/  @!P5 IMAD.IADD R19, R19, 0x1, -R2.reuse ;  /* 0x000000011313d824 */ /* 0x100fe200078e0a02 */
[C---:B------:R-:W-:Y:S01]  /*1670*/  ISETP.GT.U32.AND P5, PT, R2.reuse, R27, PT ;  /* 0x0000001b0200720c */ /* 0x040fe20003fa4070 */
[----:B------:R-:W-:Y:S02]  /*1680*/  IMAD R31, R2, R8, R31 ;  /* 0x00000008021f7224 */ /* 0x000fe400078e021f */
[----:B------:R-:W-:Y:S02]  /*1690*/  @!P6 IMAD.IADD R25, R25, 0x1, -R2 ;  /* 0x000000011919e824 */ /* 0x000fe400078e0a02 */
[----:B------:R-:W-:Y:S01]  /*16a0*/  IMAD.HI.U32 R8, R6, R35, RZ ;  /* 0x0000002306087227 */ /* 0x000fe200078e00ff */
[----:B------:R-:W-:-:S03]  /*16b0*/  ISETP.GT.U32.AND P6, PT, R2, R31, PT ;  /* 0x0000001f0200720c */ /* 0x000fc60003fc4070 */
[----:B------:R-:W-:Y:S02]  /*16c0*/  IMAD.MOV R8, RZ, RZ, -R8 ;  /* 0x000000ffff087224 */ /* 0x000fe400078e0a08 */
[----:B------:R-:W-:Y:S01]  /*16d0*/  @!P2 IMAD.MOV R13, RZ, RZ, -R13 ;  /* 0x000000ffff0da224 */ /* 0x000fe200078e0a0d */
[----:B------:R-:W-:Y:S01]  /*16e0*/  ISETP.GT.U32.AND P2, PT, R2, R23, PT ;  /* 0x000000170200720c */ /* 0x000fe20003f44070 */
[--C-:B------:R-:W-:Y:S01]  /*16f0*/  @!P5 IMAD.IADD R27, R27, 0x1, -R2.reuse ;  /* 0x000000011b1bd824 */ /* 0x100fe200078e0a02 */
[----:B------:R-:W-:Y:S01]  /*1700*/  ISETP.GE.AND P5, PT, R10, RZ, PT ;  /* 0x000000ff0a00720c */ /* 0x000fe20003fa6270 */
[----:B------:R-:W-:Y:S02]  /*1710*/  IMAD R35, R2, R8, R35 ;  /* 0x0000000802237224 */ /* 0x000fe400078e0223 */
[----:B------:R-:W-:Y:S02]  /*1720*/  VIADD R10, R16, 0x40 ;  /* 0x00000040100a7836 */ /* 0x000fe40000000000 */
[----:B------:R-:W-:Y:S01]  /*1730*/  @!P6 IMAD.IADD R31, R31, 0x1, -R2 ;  /* 0x000000011f1fe824 */ /* 0x000fe200078e0a02 */
[----:B------:R-:W-:Y:S01]  /*1740*/  ISETP.GT.U32.AND P6, PT, R2, R27, PT ;  /* 0x0000001b0200720c */ /* 0x000fe20003fc4070 */
[----:B------:R-:W-:Y:S01]  /*1750*/  IMAD.HI.U32 R4, R6, R33, RZ ;  /* 0x0000002106047227 */ /* 0x000fe200078e00ff */
[----:B------:R-:W-:-:S03]  /*1760*/  IABS R37, R10 ;  /* 0x0000000a00257213 */ /* 0x000fc60000000000 */
[----:B------:R-:W-:Y:S02]  /*1770*/  IMAD.MOV R4, RZ, RZ, -R4 ;  /* 0x000000ffff047224 */ /* 0x000fe400078e0a04 */
[----:B------:R-:W-:Y:S01]  /*1780*/  @!P2 IMAD.IADD R23, R23, 0x1, -R2 ;  /* 0x000000011717a824 */ /* 0x000fe200078e0a02 */
[C---:B------:R-:W-:Y:S01]  /*1790*/  ISETP.GT.U32.AND P2, PT, R2.reuse, R21, PT ;  /* 0x000000150200720c */ /* 0x040fe20003f44070 */
[----:B------:R-:W-:Y:S02]  /*17a0*/  IMAD R33, R2, R4, R33 ;  /* 0x0000000402217224 */ /* 0x000fe400078e0221 */
[----:B------:R-:W-:-:S04]  /*17b0*/  IMAD.HI.U32 R4, R6, R37, RZ ;  /* 0x0000002506047227 */ /* 0x000fc800078e00ff */
[----:B------:R-:W-:Y:S01]  /*17c0*/  @!P6 IMAD.IADD R27, R27, 0x1, -R2 ;  /* 0x000000011b1be824 */ /* 0x000fe200078e0a02 */
[C---:B------:R-:W-:Y:S01]  /*17d0*/  ISETP.GT.U32.AND P6, PT, R2.reuse, R35, PT ;  /* 0x000000230200720c */ /* 0x040fe20003fc4070 */
[----:B------:R-:W-:Y:S02]  /*17e0*/  IMAD.MOV R4, RZ, RZ, -R4 ;  /* 0x000000ffff047224 */ /* 0x000fe400078e0a04 */
[----:B------:R-:W-:Y:S01]  /*17f0*/  @!P4 IMAD.MOV R17, RZ, RZ, -R17 ;  /* 0x000000ffff11c224 */ /* 0x000fe200078e0a11 */
[C---:B------:R-:W-:Y:S01]  /*1800*/  ISETP.GT.U32.AND P4, PT, R2.reuse, R23, PT ;  /* 0x000000170200720c */ /* 0x040fe20003f84070 */
[C---:B------:R-:W-:Y:S02]  /*1810*/  IMAD R37, R2.reuse, R4, R37 ;  /* 0x0000000402257224 */ /* 0x040fe400078e0225 */
[----:B------:R-:W-:Y:S01]  /*1820*/  @!P2 IMAD.IADD R21, R21, 0x1, -R2 ;  /* 0x000000011515a824 */ /* 0x000fe200078e0a02 */
[----:B------:R-:W-:Y:S01]  /*1830*/  ISETP.GT.U32.AND P2, PT, R2, R29, PT ;  /* 0x0000001d0200720c */ /* 0x000fe20003f44070 */
[----:B------:R-:W-:-:S02]  /*1840*/  @!P3 IMAD.MOV R19, RZ, RZ, -R19 ;  /* 0x000000ffff13b224 */ /* 0x000fc400078e0a13 */
[----:B------:R-:W-:Y:S01]  /*1850*/  @!P1 IMAD.MOV R21, RZ, RZ, -R21 ;  /* 0x000000ffff159224 */ /* 0x000fe200078e0a15 */
[C---:B------:R-:W-:Y:S01]  /*1860*/  ISETP.GT.U32.AND P1, PT, R2.reuse, R31, PT ;  /* 0x0000001f0200720c */ /* 0x040fe20003f24070 */
[--C-:B------:R-:W-:Y:S02]  /*1870*/  @!P6 IMAD.IADD R35, R35, 0x1, -R2.reuse ;  /* 0x000000012323e824 */ /* 0x100fe400078e0a02 */
[----:B------:R-:W-:Y:S02]  /*1880*/  @!P5 IMAD.MOV R27, RZ, RZ, -R27 ;  /* 0x000000ffff1bd224 */ /* 0x000fe400078e0a1b */
[----:B------:R-:W-:Y:S01]  /*1890*/  @!P4 IMAD.IADD R23, R23, 0x1, -R2 ;  /* 0x000000011717c824 */ /* 0x000fe200078e0a02 */
[----:B------:R-:W-:Y:S01]  /*18a0*/  ISETP.GT.U32.AND P6, PT, R2, R35, PT ;  /* 0x000000230200720c */ /* 0x000fe20003fc4070 */
[----:B------:R-:W-:Y:S01]  /*18b0*/  VIADD R4, R16, 0x38 ;  /* 0x0000003810047836 */ /* 0x000fe20000000000 */
[----:B------:R-:W-:Y:S01]  /*18c0*/  ISETP.GE.AND P4, PT, R14, RZ, PT ;  /* 0x000000ff0e00720c */ /* 0x000fe20003f86270 */
[----:B------:R-:W-:-:S02]  /*18d0*/  VIADD R14, R16, 0x3c ;  /* 0x0000003c100e7836 */ /* 0x000fc40000000000 */
[----:B------:R-:W-:Y:S01]  /*18e0*/  @!P0 IMAD.MOV R23, RZ, RZ, -R23 ;  /* 0x000000ffff178224 */ /* 0x000fe200078e0a17 */
[----:B------:R-:W-:Y:S01]  /*18f0*/  ISETP.GT.U32.AND P0, PT, R2, R33, PT ;  /* 0x000000210200720c */ /* 0x000fe20003f04070 */
[--C-:B------:R-:W-:Y:S01]  /*1900*/  @!P2 IMAD.IADD R29, R29, 0x1, -R2.reuse ;  /* 0x000000011d1da824 */ /* 0x100fe200078e0a02 */
[----:B------:R-:W-:Y:S01]  /*1910*/  IABS R39, R14 ;  /* 0x0000000e00277213 */ /* 0x000fe20000000000 */
[--C-:B------:R-:W-:Y:S01]  /*1920*/  @!P1 IMAD.IADD R31, R31, 0x1, -R2.reuse ;  /* 0x000000011f1f9824 */ /* 0x100fe200078e0a02 */
[----:B------:R-:W-:Y:S01]  /*1930*/  ISETP.GE.AND P2, PT, R18, RZ, PT ;  /* 0x000000ff1200720c */ /* 0x000fe20003f46270 */
[----:B------:R-:W-:Y:S01]  /*1940*/  VIADD R18, R16, 0x28 ;  /* 0x0000002810127836 */ /* 0x000fe20000000000 */
[C---:B------:R-:W-:Y:S01]  /*1950*/  ISETP.GT.U32.AND P3, PT, R2.reuse, R29, PT ;  /* 0x0000001d0200720c */ /* 0x040fe20003f64070 */
[----:B------:R-:W-:Y:S01]  /*1960*/  @!P6 IMAD.IADD R35, R35, 0x1, -R2 ;  /* 0x000000012323e824 */ /* 0x000fe200078e0a02 */
[----:B------:R-:W-:Y:S01]  /*1970*/  ISETP.GT.U32.AND P6, PT, R2, R37, PT ;  /* 0x000000250200720c */ /* 0x000fe20003fc4070 */
[----:B------:R-:W-:Y:S01]  /*1980*/  IMAD.HI.U32 R8, R6, R39, RZ ;  /* 0x0000002706087227 */ /* 0x000fe200078e00ff */
[----:B------:R-:W-:-:S02]  /*1990*/  IABS R41, R4 ;  /* 0x0000000400297213 */ /* 0x000fc40000000000 */
[----:B------:R-:W-:Y:S01]  /*19a0*/  ISETP.GE.AND P1, PT, R22, RZ, PT ;  /* 0x000000ff1600720c */ /* 0x000fe20003f26270 */
[----:B------:R-:W-:Y:S01]  /*19b0*/  IMAD.MOV R8, RZ, RZ, -R8 ;  /* 0x000000ffff087224 */ /* 0x000fe200078e0a08 */
[----:B------:R-:W-:Y:S01]  /*19c0*/  IABS R49, R18 ;  /* 0x0000001200317213 */ /* 0x000fe20000000000 */
[--C-:B------:R-:W-:Y:S01]  /*19d0*/  @!P0 IMAD.IADD R33, R33, 0x1, -R2.reuse ;  /* 0x0000000121218824 */ /* 0x100fe200078e0a02 */
[----:B------:R-:W-:Y:S01]  /*19e0*/  ISETP.GE.AND P0, PT, R10, RZ, PT ;  /* 0x000000ff0a00720c */ /* 0x000fe20003f06270 */
[C---:B------:R-:W-:Y:S02]  /*19f0*/  IMAD R39, R2.reuse, R8, R39 ;  /* 0x0000000802277224 */ /* 0x040fe400078e0227 */
[----:B------:R-:W-:Y:S01]  /*1a00*/  @!P4 IMAD.MOV R25, RZ, RZ, -R25 ;  /* 0x000000ffff19c224 */ /* 0x000fe200078e0a19 */
[----:B------:R-:W-:Y:S01]  /*1a10*/  ISETP.GT.U32.AND P5, PT, R2, R33, PT ;  /* 0x000000210200720c */ /* 0x000fe20003fa4070 */
[----:B------:R-:W-:Y:S01]  /*1a20*/  @!P6 IMAD.IADD R37, R37, 0x1, -R2 ;  /* 0x000000012525e824 */ /* 0x000fe200078e0a02 */
[----:B------:R-:W-:Y:S01]  /*1a30*/  ISETP.GE.AND P4, PT, R12, RZ, PT ;  /* 0x000000ff0c00720c */ /* 0x000fe20003f86270 */
[----:B------:R-:W-:-:S02]  /*1a40*/  VIADD R8, R16, 0x34 ;  /* 0x0000003410087836 */ /* 0x000fc40000000000 */
[--C-:B------:R-:W-:Y:S01]  /*1a50*/  @!P3 IMAD.IADD R29, R29, 0x1, -R2.reuse ;  /* 0x000000011d1db824 */ /* 0x100fe200078e0a02 */
[----:B------:R-:W-:Y:S01]  /*1a60*/  ISETP.GT.U32.AND P6, PT, R2, R37, PT ;  /* 0x000000250200720c */ /* 0x000fe20003fc4070 */
[----:B------:R-:W-:Y:S01]  /*1a70*/  VIADD R10, R16, 0x30 ;  /* 0x00000030100a7836 */ /* 0x000fe20000000000 */
[----:B------:R-:W-:Y:S01]  /*1a80*/  ISETP.GE.AND P3, PT, R20, RZ, PT ;  /* 0x000000ff1400720c */ /* 0x000fe20003f66270 */
[----:B------:R-:W-:Y:S01]  /*1a90*/  @!P2 IMAD.MOV R29, RZ, RZ, -R29 ;  /* 0x000000ffff1da224 */ /* 0x000fe200078e0a1d */
[----:B------:R-:W-:Y:S01]  /*1aa0*/  IABS R43, R8 ;  /* 0x00000008002b7213 */ /* 0x000fe20000000000 */
[----:B------:R-:W-:Y:S01]  /*1ab0*/  VIADD R12, R16, 0x2c ;  /* 0x0000002c100c7836 */ /* 0x000fe20000000000 */
[----:B------:R-:W-:Y:S01]  /*1ac0*/  ISETP.GE.AND P2, PT, R14, RZ, PT ;  /* 0x000000ff0e00720c */ /* 0x000fe20003f46270 */
[----:B------:R-:W-:Y:S01]  /*1ad0*/  @!P5 IMAD.IADD R33, R33, 0x1, -R2 ;  /* 0x000000012121d824 */ /* 0x000fe200078e0a02 */
[----:B------:R-:W-:Y:S01]  /*1ae0*/  ISETP.GE.AND P5, PT, R8, RZ, PT ;  /* 0x000000ff0800720c */ /* 0x000fe20003fa6270 */
[----:B------:R-:W-:Y:S01]  /*1af0*/  @!P4 IMAD.MOV R31, RZ, RZ, -R31 ;  /* 0x000000ffff1fc224 */ /* 0x000fe200078e0a1f */
[----:B------:R-:W-:Y:S01]  /*1b00*/  ISETP.GE.AND P4, PT, R4, RZ, PT ;  /* 0x000000ff0400720c */ /* 0x000fe20003f86270 */
[----:B------:R-:W-:Y:S01]  /*1b10*/  IMAD.HI.U32 R8, R6, R43, RZ ;  /* 0x0000002b06087227 */ /* 0x000fe200078e00ff */
[----:B------:R-:W-:-:S02]  /*1b20*/  IABS R45, R10 ;  /* 0x0000000a002d7213 */ /* 0x000fc40000000000 */
[----:B------:R-:W-:Y:S01]  /*1b30*/  IABS R47, R12 ;  /* 0x0000000c002f7213 */ /* 0x000fe20000000000 */
[----:B------:R-:W-:Y:S01]  /*1b40*/  @!P6 IMAD.IADD R37, R37, 0x1, -R2 ;  /* 0x000000012525e824 */ /* 0x000fe200078e0a02 */
[----:B------:R-:W-:Y:S01]  /*1b50*/  ISETP.GT.U32.AND P6, PT, R2, R39, PT ;  /* 0x000000270200720c */ /* 0x000fe20003fc4070 */
[----:B------:R-:W-:-:S04]  /*1b60*/  IMAD.HI.U32 R4, R6, R41, RZ ;  /* 0x0000002906047227 */ /* 0x000fc800078e00ff */
[----:B------:R-:W-:Y:S02]  /*1b70*/  IMAD.MOV R8, RZ, RZ, -R8 ;  /* 0x000000ffff087224 */ /* 0x000fe400078e0a08 */
[----:B------:R-:W-:Y:S02]  /*1b80*/  IMAD.MOV R14, RZ, RZ, -R4 ;  /* 0x000000ffff0e7224 */ /* 0x000fe400078e0a04 */
[----:B------:R-:W-:Y:S01]  /*1b90*/  @!P3 IMAD.MOV R33, RZ, RZ, -R33 ;  /* 0x000000ffff21b224 */ /* 0x000fe200078e0a21 */
[----:B------:R-:W-:Y:S01]  /*1ba0*/  ISETP.GE.AND P3, PT, R10, RZ, PT ;  /* 0x000000ff0a00720c */ /* 0x000fe20003f66270 */
[----:B------:R-:W-:Y:S02]  /*1bb0*/  IMAD R43, R2, R8, R43 ;  /* 0x00000008022b7224 */ /* 0x000fe400078e022b */
[----:B------:R-:W-:Y:S02]  /*1bc0*/  @!P6 IMAD.IADD R39, R39, 0x1, -R2 ;  /* 0x000000012727e824 */ /* 0x000fe400078e0a02 */
[----:B------:R-:W-:-:S03]  /*1bd0*/  IMAD.HI.U32 R10, R6, R45, RZ ;  /* 0x0000002d060a7227 */ /* 0x000fc600078e00ff */
[C---:B------:R-:W-:Y:S01]  /*1be0*/  ISETP.GT.U32.AND P6, PT, R2.reuse, R39, PT ;  /* 0x000000270200720c */ /* 0x040fe20003fc4070 */
[----:B------:R-:W-:Y:S02]  /*1bf0*/  IMAD R41, R2, R14, R41 ;  /* 0x0000000e02297224 */ /* 0x000fe400078e0229 */
[----:B------:R-:W-:Y:S01]  /*1c00*/  @!P1 IMAD.MOV R35, RZ, RZ, -R35 ;  /* 0x000000ffff239224 */ /* 0x000fe200078e0a23 */
[----:B------:R-:W-:Y:S01]  /*1c10*/  ISETP.GE.AND P1, PT, R12, RZ, PT ;  /* 0x000000ff0c00720c */ /* 0x000fe20003f26270 */
[----:B------:R-:W-:-:S04]  /*1c20*/  IMAD.HI.U32 R12, R6, R47, RZ ;  /* 0x0000002f060c7227 */ /* 0x000fc800078e00ff */
[----:B------:R-:W-:Y:S02]  /*1c30*/  IMAD.MOV R10, RZ, RZ, -R10 ;  /* 0x000000ffff0a7224 */ /* 0x000fe400078e0a0a */
[----:B------:R-:W-:Y:S01]  /*1c40*/  @!P0 IMAD.MOV R37, RZ, RZ, -R37 ;  /* 0x000000ffff258224 */ /* 0x000fe200078e0a25 */
[C---:B------:R-:W-:Y:S01]  /*1c50*/  ISETP.GT.U32.AND P0, PT, R2.reuse, R41, PT ;  /* 0x000000290200720c */ /* 0x040fe20003f04070 */
[----:B------:R-:W-:Y:S01]  /*1c60*/  @!P6 IMAD.IADD R39, R39, 0x1, -R2 ;  /* 0x000000012727e824 */ /* 0x000fe200078e0a02 */
[C---:B------:R-:W-:Y:S01]  /*1c70*/  ISETP.GT.U32.AND P6, PT, R2.reuse, R43, PT ;  /* 0x0000002b0200720c */ /* 0x040fe20003fc4070 */
[----:B------:R-:W-:Y:S02]  /*1c80*/  IMAD.MOV R12, RZ, RZ, -R12 ;  /* 0x000000ffff0c7224 */ /* 0x000fe400078e0a0c */
[C---:B------:R-:W-:Y:S02]  /*1c90*/  IMAD R45, R2.reuse, R10, R45 ;  /* 0x0000000a022d7224 */ /* 0x040fe400078e022d */
[----:B------:R-:W-:-:S02]  /*1ca0*/  IMAD R47, R2, R12, R47 ;  /* 0x0000000c022f7224 */ /* 0x000fc400078e022f */
[----:B------:R-:W-:Y:S01]  /*1cb0*/  @!P2 IMAD.MOV R39, RZ, RZ, -R39 ;  /* 0x000000ffff27a224 */ /* 0x000fe200078e0a27 */
[----:B------:R-:W-:Y:S01]  /*1cc0*/  ISETP.GT.U32.AND P2, PT, R2, R45, PT ;  /* 0x0000002d0200720c */ /* 0x000fe20003f44070 */
[----:B------:R-:W-:Y:S02]  /*1cd0*/  VIADD R14, R16, 0x24 ;  /* 0x00000024100e7836 */ /* 0x000fe40000000000 */
[--C-:B------:R-:W-:Y:S02]  /*1ce0*/  @!P0 IMAD.IADD R41, R41, 0x1, -R2.reuse ;  /* 0x0000000129298824 */ /* 0x100fe400078e0a02 */
[----:B------:R-:W-:Y:S01]  /*1cf0*/  @!P6 IMAD.IADD R43, R43, 0x1, -R2 ;  /* 0x000000012b2be824 */ /* 0x000fe200078e0a02 */
[----:B------:R-:W-:Y:S01]  /*1d00*/  ISETP.GT.U32.AND P6, PT, R2, R47, PT ;  /* 0x0000002f0200720c */ /* 0x000fe20003fc4070 */
[----:B------:R-:W-:Y:S01]  /*1d10*/  IMAD.HI.U32 R4, R6, R49, RZ ;  /* 0x0000003106047227 */ /* 0x000fe200078e00ff */
[----:B------:R-:W-:Y:S02]  /*1d20*/  ISETP.GT.U32.AND P0, PT, R2, R41, PT ;  /* 0x000000290200720c */ /* 0x000fe40003f04070 */
[----:B------:R-:W-:Y:S01]  /*1d30*/  IABS R51, R14 ;  /* 0x0000000e00337213 */ /* 0x000fe20000000000 */
[----:B------:R-:W-:-:S02]  /*1d40*/  IMAD.MOV R4, RZ, RZ, -R4 ;  /* 0x000000ffff047224 */ /* 0x000fc400078e0a04 */
[--C-:B------:R-:W-:Y:S01]  /*1d50*/  @!P2 IMAD.IADD R45, R45, 0x1, -R2.reuse ;  /* 0x000000012d2da824 */ /* 0x100fe200078e0a02 */
[C---:B------:R-:W-:Y:S01]  /*1d60*/  ISETP.GT.U32.AND P2, PT, R2.reuse, R43, PT ;  /* 0x0000002b0200720c */ /* 0x040fe20003f44070 */
[----:B------:R-:W-:Y:S02]  /*1d70*/  IMAD R49, R2, R4, R49 ;  /* 0x0000000402317224 */ /* 0x000fe400078e0231 */
[----:B------:R-:W-:Y:S02]  /*1d80*/  VIADD R20, R16, 0x20 ;  /* 0x0000002010147836 */ /* 0x000fe40000000000 */
[----:B------:R-:W-:Y:S01]  /*1d90*/  @!P6 IMAD.IADD R47, R47, 0x1, -R2 ;  /* 0x000000012f2fe824 */ /* 0x000fe200078e0a02 */
[----:B------:R-:W-:Y:S01]  /*1da0*/  ISETP.GT.U32.AND P6, PT, R2, R45, PT ;  /* 0x0000002d0200720c */ /* 0x000fe20003fc4070 */
[----:B------:R-:W-:Y:S01]  /*1db0*/  VIADD R22, R16, 0x1c ;  /* 0x0000001c10167836 */ /* 0x000fe20000000000 */
[----:B------:R-:W-:Y:S01]  /*1dc0*/  IABS R53, R20 ;  /* 0x0000001400357213 */ /* 0x000fe20000000000 */
[----:B------:R-:W-:-:S03]  /*1dd0*/  IMAD.HI.U32 R4, R6, R51, RZ ;  /* 0x0000003306047227 */ /* 0x000fc600078e00ff */
[----:B------:R-:W-:Y:S01]  /*1de0*/  IABS R55, R22 ;  /* 0x0000001600377213 */ /* 0x000fe20000000000 */
[----:B------:R-:W-:Y:S02]  /*1df0*/  IMAD.MOV R4, RZ, RZ, -R4 ;  /* 0x000000ffff047224 */ /* 0x000fe400078e0a04 */
[--C-:B------:R-:W-:Y:S01]  /*1e00*/  @!P0 IMAD.IADD R41, R41, 0x1, -R2.reuse ;  /* 0x0000000129298824 */ /* 0x100fe200078e0a02 */
[----:B------:R-:W-:Y:S01]  /*1e10*/  ISETP.GE.AND P0, PT, R16, RZ, PT ;  /* 0x000000ff1000720c */ /* 0x000fe20003f06270 */
[C---:B------:R-:W-:Y:S02]  /*1e20*/  IMAD R51, R2.reuse, R4, R51 ;  /* 0x0000000402337224 */ /* 0x040fe400078e0233 */
[----:B------:R-:W-:Y:S01]  /*1e30*/  @!P4 IMAD.MOV R41, RZ, RZ, -R41 ;  /* 0x000000ffff29c224 */ /* 0x000fe200078e0a29 */
[C---:B------:R-:W-:Y:S01]  /*1e40*/  ISETP.GT.U32.AND P4, PT, R2.reuse, R47, PT ;  /* 0x0000002f0200720c */ /* 0x040fe20003f84070 */
[----:B------:R-:W-:Y:S01]  /*1e50*/  @!P2 IMAD.IADD R43, R43, 0x1, -R2 ;  /* 0x000000012b2ba824 */ /* 0x000fe200078e0a02 */
[----:B------:R-:W-:Y:S01]  /*1e60*/  ISETP.GT.U32.AND P2, PT, R2, R49, PT ;  /* 0x000000310200720c */ /* 0x000fe20003f44070 */
[----:B------:R-:W-:-:S04]  /*1e70*/  IMAD.HI.U32 R4, R6, R53, RZ ;  /* 0x0000003506047227 */ /* 0x000fc800078e00ff */
[----:B------:R-:W-:-:S04]  /*1e80*/  IMAD.HI.U32 R8, R6, R55, RZ ;  /* 0x0000003706087227 */ /* 0x000fc800078e00ff */
[----:B------:R-:W-:Y:S01]  /*1e90*/  @!P6 IMAD.IADD R45, R45, 0x1, -R2 ;  /* 0x000000012d2de824 */ /* 0x000fe200078e0a02 */
[----:B------:R-:W-:Y:S01]  /*1ea0*/  ISETP.GT.U32.AND P6, PT, R2, R51, PT ;  /* 0x000000330200720c */ /* 0x000fe20003fc4070 */
[----:B------:R-:W-:-:S04]  /*1eb0*/  IMAD.HI.U32 R10, R6, R57, RZ ;  /* 0x00000039060a7227 */ /* 0x000fc800078e00ff */
[----:B------:R-:W-:Y:S02]  /*1ec0*/  IMAD.MOV R4, RZ, RZ, -R4 ;  /* 0x000000ffff047224 */ /* 0x000fe400078e0a04 */
[----:B------:R-:W-:Y:S02]  /*1ed0*/  IMAD.MOV R8, RZ, RZ, -R8 ;  /* 0x000000ffff087224 */ /* 0x000fe400078e0a08 */
[C---:B------:R-:W-:Y:S02]  /*1ee0*/  IMAD R53, R2.reuse, R4, R53 ;  /* 0x0000000402357224 */ /* 0x040fe400078e0235 */
[----:B------:R-:W-:Y:S02]  /*1ef0*/  IMAD.MOV R10, RZ, RZ, -R10 ;  /* 0x000000ffff0a7224 */ /* 0x000fe400078e0a0a */
[C---:B------:R-:W-:Y:S02]  /*1f00*/  IMAD R55, R2.reuse, R8, R55 ;  /* 0x0000000802377224 */ /* 0x040fe400078e0237 */
[----:B------:R-:W-:-:S02]  /*1f10*/  IMAD R57, R2, R10, R57 ;  /* 0x0000000a02397224 */ /* 0x000fc400078e0239 */
[--C-:B------:R-:W-:Y:S01]  /*1f20*/  @!P4 IMAD.IADD R47, R47, 0x1, -R2.reuse ;  /* 0x000000012f2fc824 */ /* 0x100fe200078e0a02 */
[C---:B------:R-:W-:Y:S01]  /*1f30*/  ISETP.GT.U32.AND P4, PT, R2.reuse, R53, PT ;  /* 0x000000350200720c */ /* 0x040fe20003f84070 */
[----:B------:R-:W-:Y:S01]  /*1f40*/  @!P2 IMAD.IADD R49, R49, 0x1, -R2 ;  /* 0x000000013131a824 */ /* 0x000fe200078e0a02 */
[----:B------:R-:W-:Y:S01]  /*1f50*/  ISETP.GT.U32.AND P2, PT, R2, R55, PT ;  /* 0x000000370200720c */ /* 0x000fe20003f44070 */
[----:B------:R-:W-:-:S04]  /*1f60*/  IMAD.HI.U32 R12, R6, R59, RZ ;  /* 0x0000003b060c7227 */ /* 0x000fc800078e00ff */
[----:B------:R-:W-:Y:S01]  /*1f70*/  @!P6 IMAD.IADD R51, R51, 0x1, -R2 ;  /* 0x000000013333e824 */ /* 0x000fe200078e0a02 */
[C---:B------:R-:W-:Y:S01]  /*1f80*/  ISETP.GT.U32.AND P6, PT, R2.reuse, R57, PT ;  /* 0x000000390200720c */ /* 0x040fe20003fc4070 */
[----:B------:R-:W-:Y:S02]  /*1f90*/  IMAD.MOV R12, RZ, RZ, -R12 ;  /* 0x000000ffff0c7224 */ /* 0x000fe400078e0a0c */
[----:B------:R-:W-:Y:S02]  /*1fa0*/  @!P3 IMAD.MOV R45, RZ, RZ, -R45 ;  /* 0x000000ffff2db224 */ /* 0x000fe400078e0a2d */
[C---:B------:R-:W-:Y:S02]  /*1fb0*/  IMAD R59, R2.reuse, R12, R59 ;  /* 0x0000000c023b7224 */ /* 0x040fe400078e023b */
[--C-:B------:R-:W-:Y:S02]  /*1fc0*/  @!P4 IMAD.IADD R53, R53, 0x1, -R2.reuse ;  /* 0x000000013535c824 */ /* 0x100fe400078e0a02 */
[----:B------:R-:W-:Y:S01]  /*1fd0*/  @!P2 IMAD.IADD R55, R55, 0x1, -R2 ;  /* 0x000000013737a824 */ /* 0x000fe200078e0a02 */
[----:B------:R-:W-:Y:S01]  /*1fe0*/  ISETP.GT.U32.AND P4, PT, R2, R59, PT ;  /* 0x0000003b0200720c */ /* 0x000fe20003f84070 */
[----:B------:R-:W-:Y:S01]  /*1ff0*/  IMAD.HI.U32 R4, R6, R61, RZ ;  /* 0x0000003d06047227 */ /* 0x000fe200078e00ff */
[----:B------:R-:W-:-:S02]  /*2000*/  ISETP.GT.U32.AND P2, PT, R2, R49, PT ;  /* 0x000000310200720c */ /* 0x000fc40003f44070 */
[C---:B------:R-:W-:Y:S01]  /*2010*/  ISETP.GT.U32.AND P3, PT, R2.reuse, R53, PT ;  /* 0x000000350200720c */ /* 0x040fe20003f64070 */
[----:B------:R-:W-:Y:S01]  /*2020*/  @!P6 IMAD.IADD R57, R57, 0x1, -R2 ;  /* 0x000000013939e824 */ /* 0x000fe200078e0a02 */
[----:B------:R-:W-:Y:S01]  /*2030*/  ISETP.GT.U32.AND P6, PT, R2, R55, PT ;  /* 0x000000370200720c */ /* 0x000fe20003fc4070 */
[----:B------:R-:W-:-:S04]  /*2040*/  IMAD.HI.U32 R8, R6, R63, RZ ;  /* 0x0000003f06087227 */ /* 0x000fc800078e00ff */
[----:B------:R-:W-:-:S04]  /*2050*/  IMAD.HI.U32 R10, R6, R65, RZ ;  /* 0x00000041060a7227 */ /* 0x000fc800078e00ff */
[----:B------:R-:W-:-:S04]  /*2060*/  IMAD.HI.U32 R12, R6, R67, RZ ;  /* 0x00000043060c7227 */ /* 0x000fc800078e00ff */
[----:B------:R-:W-:-:S04]  /*2070*/  IMAD.HI.U32 R6, R6, R69, RZ ;  /* 0x0000004506067227 */ /* 0x000fc800078e00ff */
[----:B------:R-:W-:Y:S02]  /*2080*/  IMAD.MOV R4, RZ, RZ, -R4 ;  /* 0x000000ffff047224 */ /* 0x000fe400078e0a04 */
[----:B------:R-:W-:Y:S02]  /*2090*/  IMAD.MOV R10, RZ, RZ, -R10 ;  /* 0x000000ffff0a7224 */ /* 0x000fe400078e0a0a */
[----:B------:R-:W-:Y:S02]  /*20a0*/  IMAD.MOV R6, RZ, RZ, -R6 ;  /* 0x000000ffff067224 */ /* 0x000fe400078e0a06 */
[C---:B------:R-:W-:Y:S01]  /*20b0*/  IMAD R61, R2.reuse, R4, R61 ;  /* 0x00000004023d7224 */ /* 0x040fe200078e023d */
[----:B------:R-:W-:Y:S01]  /*20c0*/  SHF.R.S32.HI R4, RZ, 0x1f, R5 ;  /* 0x0000001fff047819 */ /* 0x000fe20000011405 */
[C---:B------:R-:W-:Y:S02]  /*20d0*/  IMAD R65, R2.reuse, R10, R65 ;  /* 0x0000000a02417224 */ /* 0x040fe400078e0241 */
[----:B------:R-:W-:Y:S01]  /*20e0*/  @!P5 IMAD.MOV R43, RZ, RZ, -R43 ;  /* 0x000000ffff2bd224 */ /* 0x000fe200078e0a2b */
[C---:B------:R-:W-:Y:S01]  /*20f0*/  ISETP.GT.U32.AND P5, PT, R2.reuse, R51, PT ;  /* 0x000000330200720c */ /* 0x040fe20003fa4070 */
[--C-:B------:R-:W-:Y:S01]  /*2100*/  @!P4 IMAD.IADD R59, R59, 0x1, -R2.reuse ;  /* 0x000000013b3bc824 */ /* 0x100fe200078e0a02 */
[C---:B------:R-:W-:Y:S01]  /*2110*/  ISETP.GT.U32.AND P4, PT, R2.reuse, R57, PT ;  /* 0x000000390200720c */ /* 0x040fe20003f84070 */
[----:B------:R-:W-:Y:S01]  /*2120*/  IMAD R69, R2, R6, R69 ;  /* 0x0000000602457224 */ /* 0x000fe200078e0245 */
[----:B------:R-:W-:Y:S01]  /*2130*/  LEA.HI R5, R4, R5, RZ, 0x5 ;  /* 0x0000000504057211 */ /* 0x000fe200078f28ff */
[----:B------:R-:W-:Y:S01]  /*2140*/  @!P1 IMAD.MOV R47, RZ, RZ, -R47 ;  /* 0x000000ffff2f9224 */ /* 0x000fe200078e0a2f */
[C---:B------:R-:W-:Y:S01]  /*2150*/  ISETP.GT.U32.AND P1, PT, R2.reuse, R59, PT ;  /* 0x0000003b0200720c */ /* 0x040fe20003f24070 */
[--C-:B------:R-:W-:Y:S01]  /*2160*/  @!P2 IMAD.IADD R49, R49, 0x1, -R2.reuse ;  /* 0x000000013131a824 */ /* 0x100fe200078e0a02 */
[C---:B------:R-:W-:Y:S01]  /*2170*/  ISETP.GT.U32.AND P2, PT, R2.reuse, R61, PT ;  /* 0x0000003d0200720c */ /* 0x040fe20003f44070 */
[--C-:B------:R-:W-:Y:S01]  /*2180*/  @!P3 IMAD.IADD R53, R53, 0x1, -R2.reuse ;  /* 0x000000013535b824 */ /* 0x100fe200078e0a02 */
[C---:B------:R-:W-:Y:S01]  /*2190*/  ISETP.GT.U32.AND P3, PT, R2.reuse, R69, PT ;  /* 0x000000450200720c */ /* 0x040fe20003f64070 */
[----:B------:R-:W-:Y:S01]  /*21a0*/  @!P6 IMAD.IADD R55, R55, 0x1, -R2 ;  /* 0x000000013737e824 */ /* 0x000fe200078e0a02 */
[C---:B------:R-:W-:Y:S01]  /*21b0*/  ISETP.GT.U32.AND P6, PT, R2.reuse, R65, PT ;  /* 0x000000410200720c */ /* 0x040fe20003fc4070 */
[----:B------:R-:W-:Y:S01]  /*21c0*/  IMAD.MOV R8, RZ, RZ, -R8 ;  /* 0x000000ffff087224 */ /* 0x000fe200078e0a08 */
[----:B------:R-:W-:Y:S01]  /*21d0*/  SHF.R.S32.HI R4, RZ, 0x2, R160 ;  /* 0x00000002ff047819 */ /* 0x000fe200000114a0 */
[----:B------:R-:W-:Y:S01]  /*21e0*/  IMAD.MOV R12, RZ, RZ, -R12 ;  /* 0x000000ffff0c7224 */ /* 0x000fe200078e0a0c */
[----:B------:R-:W-:Y:S01]  /*21f0*/  SHF.R.S32.HI R5, RZ, 0x5, R5 ;  /* 0x00000005ff057819 */ /* 0x000fe20000011405 */
[----:B------:R-:W-:Y:S01]  /*2200*/  IMAD R63, R2, R8, R63 ;  /* 0x00000008023f7224 */ /* 0x000fe200078e023f */
[----:B------:R-:W-:Y:S01]  /*2210*/  SGXT R4, R4, 0x1 ;  /* 0x000000010404781a */ /* 0x000fe20000000200 */
[----:B------:R-:W-:-:S02]  /*2220*/  IMAD R67, R2, R12, R67 ;  /* 0x0000000c02437224 */ /* 0x000fc400078e0243 */
[--C-:B------:R-:W-:Y:S01]  /*2230*/  @!P5 IMAD.IADD R51, R51, 0x1, -R2.reuse ;  /* 0x000000013333d824 */ /* 0x100fe200078e0a02 */
[C---:B------:R-:W-:Y:S01]  /*2240*/  ISETP.GT.U32.AND P5, PT, R2.reuse, R63, PT ;  /* 0x0000003f0200720c */ /* 0x040fe20003fa4070 */
[--C-:B------:R-:W-:Y:S01]  /*2250*/  @!P4 IMAD.IADD R57, R57, 0x1, -R2.reuse ;  /* 0x000000013939c824 */ /* 0x100fe200078e0a02 */
[----:B------:R-:W-:Y:S01]  /*2260*/  ISETP.GT.U32.AND P4, PT, R2, R67, PT ;  /* 0x000000430200720c */ /* 0x000fe20003f84070 */
[--C-:B------:R-:W-:Y:S01]  /*2270*/  @!P1 IMAD.IADD R59, R59, 0x1, -R2.reuse ;  /* 0x000000013b3b9824 */ /* 0x100fe200078e0a02 */
[----:B------:R-:W-:Y:S01]  /*2280*/  ISETP.GE.AND P1, PT, R18, RZ, PT ;  /* 0x000000ff1200720c */ /* 0x000fe20003f26270 */
[--C-:B------:R-:W-:Y:S01]  /*2290*/  @!P2 IMAD.IADD R61, R61, 0x1, -R2.reuse ;  /* 0x000000013d3da824 */ /* 0x100fe200078e0a02 */
[----:B------:R-:W-:Y:S01]  /*22a0*/  ISETP.GE.AND P2, PT, R14, RZ, PT ;  /* 0x000000ff0e00720c */ /* 0x000fe20003f46270 */
[--C-:B------:R-:W-:Y:S01]  /*22b0*/  @!P3 IMAD.IADD R69, R69, 0x1, -R2.reuse ;  /* 0x000000014545b824 */ /* 0x100fe200078e0a02 */
[----:B------:R-:W-:Y:S01]  /*22c0*/  ISETP.GE.AND P3, PT, R22, RZ, PT ;  /* 0x000000ff1600720c */ /* 0x000fe20003f66270 */
[--C-:B------:R-:W-:Y:S01]  /*22d0*/  @!P6 IMAD.IADD R65, R65, 0x1, -R2.reuse ;  /* 0x000000014141e824 */ /* 0x100fe200078e0a02 */
[----:B------:R-:W-:Y:S01]  /*22e0*/  ISETP.GE.AND P6, PT, R24, RZ, PT ;  /* 0x000000ff1800720c */ /* 0x000fe20003fc6270 */
[----:B------:R-:W-:Y:S01]  /*22f0*/  IMAD R0, R0, UR5, RZ ;  /* 0x0000000500007c24 */ /* 0x000fe2000f8e02ff */
[----:B------:R-:W-:Y:S01]  /*2300*/  LOP3.LUT R71, R4, 0x90, RZ, 0xc0, !PT ;  /* 0x0000009004477812 */ /* 0x000fe200078ec0ff */
[--C-:B------:R-:W-:Y:S01]  /*2310*/  @!P5 IMAD.IADD R63, R63, 0x1, -R2.reuse ;  /* 0x000000013f3fd824 */ /* 0x100fe200078e0a02 */
[----:B------:R-:W-:Y:S01]  /*2320*/  ISETP.GE.AND P5, PT, R20, RZ, PT ;  /* 0x000000ff1400720c */ /* 0x000fe20003fa6270 */
[--C-:B------:R-:W-:Y:S01]  /*2330*/  @!P4 IMAD.IADD R67, R67, 0x1, -R2.reuse ;  /* 0x000000014343c824 */ /* 0x100fe200078e0a02 */
[C---:B------:R-:W-:Y:S01]  /*2340*/  ISETP.GT.U32.AND P4, PT, R2.reuse, R69, PT ;  /* 0x000000450200720c */ /* 0x040fe20003f84070 */
[----:B------:R-:W-:Y:S01]  /*2350*/  @!P1 IMAD.MOV R49, RZ, RZ, -R49 ;  /* 0x000000ffff319224 */ /* 0x000fe200078e0a31 */
[C---:B------:R-:W-:Y:S01]  /*2360*/  ISETP.GT.U32.AND P1, PT, R2.reuse, R61, PT ;  /* 0x0000003d0200720c */ /* 0x040fe20003f24070 */
[----:B------:R-:W-:Y:S01]  /*2370*/  @!P2 IMAD.MOV R51, RZ, RZ, -R51 ;  /* 0x000000ffff33a224 */ /* 0x000fe200078e0a33 */
[C---:B------:R-:W-:Y:S01]  /*2380*/  ISETP.GT.U32.AND P2, PT, R2.reuse, R63, PT ;  /* 0x0000003f0200720c */ /* 0x040fe20003f44070 */
[----:B------:R-:W-:Y:S01]  /*2390*/  @!P3 IMAD.MOV R55, RZ, RZ, -R55 ;  /* 0x000000ffff37b224 */ /* 0x000fe200078e0a37 */
[C---:B------:R-:W-:Y:S01]  /*23a0*/  ISETP.GT.U32.AND P3, PT, R2.reuse, R65, PT ;  /* 0x000000410200720c */ /* 0x040fe20003f64070 */
[----:B------:R-:W-:Y:S01]  /*23b0*/  @!P6 IMAD.MOV R57, RZ, RZ, -R57 ;  /* 0x000000ffff39e224 */ /* 0x000fe200078e0a39 */
[----:B------:R-:W-:Y:S01]  /*23c0*/  ISETP.GT.U32.AND P6, PT, R2, R67, PT ;  /* 0x000000430200720c */ /* 0x000fe20003fc4070 */
[----:B------:R-:W-:Y:S01]  /*23d0*/  UIADD3 UR5, UR6, 0x1000, URZ ;  /* 0x0000100006057890 */ /* 0x000fe2000fffe03f */
[----:B------:R-:W-:Y:S01]  /*23e0*/  LOP3.LUT R4, R160, 0x1f, RZ, 0xc0, !PT ;  /* 0x0000001fa0047812 */ /* 0x000fe200078ec0ff */
[----:B------:R-:W-:Y:S01]  /*23f0*/  @!P5 IMAD.MOV R53, RZ, RZ, -R53 ;  /* 0x000000ffff35d224 */ /* 0x000fe200078e0a35 */
[----:B------:R-:W-:Y:S01]  /*2400*/  ISETP.GE.AND P5, PT, R26, RZ, PT ;  /* 0x000000ff1a00720c */ /* 0x000fe20003fa6270 */
        /* <DEDUP_REMOVED lines=8> */
[----:B------:R-:W-:Y:S01]  /*2490*/  @!P6 IMAD.IADD R67, R67, 0x1, -R2 ;  /* 0x000000014343e824 */ /* 0x000fe200078e0a02 */
[----:B------:R-:W-:Y:S01]  /*24a0*/  ISETP.NE.AND P6, PT, R15, RZ, PT ;  /* 0x000000ff0f00720c */ /* 0x000fe20003fc5270 */
[----:B------:R-:W-:Y:S01]  /*24b0*/  @!P0 IMAD.MOV R69, RZ, RZ, -R69 ;  /* 0x000000ffff458224 */ /* 0x000fe200078e0a45 */
[----:B------:R-:W-:Y:S01]  /*24c0*/  LOP3.LUT R2, RZ, R15, RZ, 0x33, !PT ;  /* 0x0000000fff027212 */ /* 0x000fe200078e33ff */
[----:B------:R-:W-:Y:S01]  /*24d0*/  @!P5 IMAD.MOV R59, RZ, RZ, -R59 ;  /* 0x000000ffff3bd224 */ /* 0x000fe200078e0a3b */
[----:B------:R-:W0:Y:S01]  /*24e0*/  LDC R160, c[0x0][0x238] ;  /* 0x00008e00ffa07b82 */ /* 0x000e220000000800 */
[----:B------:R-:W-:Y:S01]  /*24f0*/  @!P4 IMAD.MOV R65, RZ, RZ, -R65 ;  /* 0x000000ffff41c224 */ /* 0x000fe200078e0a41 */
[C---:B------:R-:W-:Y:S01]  /*2500*/  SEL R3, R2.reuse, R3, !P6 ;  /* 0x0000000302037207 */ /* 0x040fe20007000000 */
[----:B------:R-:W-:Y:S01]  /*2510*/  @!P1 IMAD.MOV R61, RZ, RZ, -R61 ;  /* 0x000000ffff3d9224 */ /* 0x000fe200078e0a3d */
[C---:B------:R-:W-:Y:S01]  /*2520*/  SEL R11, R2.reuse, R11, !P6 ;  /* 0x0000000b020b7207 */ /* 0x040fe20007000000 */
[----:B------:R-:W-:Y:S01]  /*2530*/  @!P2 IMAD.MOV R63, RZ, RZ, -R63 ;  /* 0x000000ffff3fa224 */ /* 0x000fe200078e0a3f */
[C---:B------:R-:W-:Y:S01]  /*2540*/  SEL R7, R2.reuse, R7, !P6 ;  /* 0x0000000702077207 */ /* 0x040fe20007000000 */
[----:B------:R-:W-:Y:S01]  /*2550*/  IMAD R3, R3, UR4, RZ ;  /* 0x0000000403037c24 */ /* 0x000fe2000f8e02ff */
        /* <DEDUP_REMOVED lines=20> */
[----:B------:R-:W-:Y:S01]  /*26a0*/  SHF.R.S32.HI R174, RZ, 0x1f, R3 ;  /* 0x0000001fffae7819 */ /* 0x000fe20000011403 */
[----:B------:R-:W-:Y:S01]  /*26b0*/  IMAD R25, R25, UR4, RZ ;  /* 0x0000000419197c24 */ /* 0x000fe2000f8e02ff */
[----:B------:R-:W-:Y:S01]  /*26c0*/  SHF.R.S32.HI R168, RZ, 0x1f, R11 ;  /* 0x0000001fffa87819 */ /* 0x000fe2000001140b */
[----:B------:R-:W-:Y:S01]  /*26d0*/  IMAD R29, R29, UR4, RZ ;  /* 0x000000041d1d7c24 */ /* 0x000fe2000f8e02ff */
[----:B------:R-:W-:Y:S01]  /*26e0*/  IADD3 R178, P2, R11, UR10, RZ ;  /* 0x0000000a0bb27c10 */ /* 0x000fe2000ff5e0ff */
[----:B------:R-:W-:Y:S01]  /*26f0*/  IMAD R41, R41, UR4, RZ ;  /* 0x0000000429297c24 */ /* 0x000fe2000f8e02ff */
[C---:B------:R-:W-:Y:S01]  /*2700*/  SEL R31, R2.reuse, R31, !P6 ;  /* 0x0000001f021f7207 */ /* 0x040fe20007000000 */
[----:B------:R-:W-:Y:S01]  /*2710*/  USHF.R.U32.HI UR5, URZ, 0x4, UR5 ;  /* 0x000000043f057899 */ /* 0x000fe20008011605 */
[----:B------:R-:W-:Y:S01]  /*2720*/  SEL R33, R2, R33, !P6 ;  /* 0x0000002102217207 */ /* 0x000fe20007000000 */
[----:B0-----:R-:W-:Y:S01]  /*2730*/  IMAD.SHL.U32 R248, R160, 0x20, RZ ;  /* 0x00000020a0f87824 */ /* 0x001fe200078e00ff */
[C---:B------:R-:W-:Y:S01]  /*2740*/  SEL R35, R2.reuse, R35, !P6 ;  /* 0x0000002302237207 */ /* 0x040fe20007000000 */
[----:B------:R-:W-:Y:S01]  /*2750*/  IMAD R31, R31, UR4, RZ ;  /* 0x000000041f1f7c24 */ /* 0x000fe2000f8e02ff */
[C---:B------:R-:W-:Y:S01]  /*2760*/  SEL R37, R2.reuse, R37, !P6 ;  /* 0x0000002502257207 */ /* 0x040fe20007000000 */
[----:B------:R-:W-:Y:S01]  /*2770*/  IMAD R33, R33, UR4, RZ ;  /* 0x0000000421217c24 */ /* 0x000fe2000f8e02ff */
[----:B------:R-:W-:Y:S01]  /*2780*/  SEL R39, R2, R39, !P6 ;  /* 0x0000002702277207 */ /* 0x000fe20007000000 */
[----:B------:R-:W-:Y:S01]  /*2790*/  IMAD R35, R35, UR4, RZ ;  /* 0x0000000423237c24 */ /* 0x000fe2000f8e02ff */
[----:B------:R-:W-:Y:S01]  /*27a0*/  IADD3 R3, P5, R3, UR10, RZ ;  /* 0x0000000a03037c10 */ /* 0x000fe2000ffbe0ff */
[----:B------:R-:W-:Y:S01]  /*27b0*/  IMAD R37, R37, UR4, RZ ;  /* 0x0000000425257c24 */ /* 0x000fe2000f8e02ff */
[----:B------:R-:W-:Y:S01]  /*27c0*/  SHF.R.S32.HI R172, RZ, 0x1f, R7 ;  /* 0x0000001fffac7819 */ /* 0x000fe20000011407 */
[----:B------:R-:W-:Y:S01]  /*27d0*/  IMAD R39, R39, UR4, RZ ;  /* 0x0000000427277c24 */ /* 0x000fe2000f8e02ff */
[----:B------:R-:W-:Y:S01]  /*27e0*/  IADD3 R180, P4, R7, UR10, RZ ;  /* 0x0000000a07b47c10 */ /* 0x000fe2000ff9e0ff */
[C---:B------:R-:W-:Y:S01]  /*27f0*/  IMAD R252, R160.reuse, 0x5, RZ ;  /* 0x00000005a0fc7824 */ /* 0x040fe200078e02ff */
[----:B------:R-:W-:Y:S01]  /*2800*/  SHF.R.S32.HI R170, RZ, 0x1f, R9 ;  /* 0x0000001fffaa7819 */ /* 0x000fe20000011409 */
[C---:B------:R-:W-:Y:S01]  /*2810*/  IMAD.SHL.U32 R251, R160.reuse, 0x4, RZ ;  /* 0x00000004a0fb7824 */ /* 0x040fe200078e00ff */
[----:B------:R-:W-:Y:S01]  /*2820*/  IADD3 R179, P3, R9, UR10, RZ ;  /* 0x0000000a09b37c10 */ /* 0x000fe2000ff7e0ff */
[----:B------:R-:W-:Y:S01]  /*2830*/  IMAD R250, R160, 0x3, RZ ;  /* 0x00000003a0fa7824 */ /* 0x000fe200078e02ff */
[----:B------:R-:W-:Y:S01]  /*2840*/  SEL R43, R2, R43, !P6 ;  /* 0x0000002b022b7207 */ /* 0x000fe20007000000 */
[----:B------:R-:W-:Y:S01]  /*2850*/  IMAD.SHL.U32 R249, R160, 0x2, RZ ;  /* 0x00000002a0f97824 */ /* 0x000fe200078e00ff */
[----:B------:R-:W-:-:S02]  /*2860*/  SHF.R.S32.HI R166, RZ, 0x1f, R13 ;  /* 0x0000001fffa67819 */ /* 0x000fc4000001140d */
[----:B------:R-:W-:Y:S01]  /*2870*/  IADD3 R177, P1, R13, UR10, RZ ;  /* 0x0000000a0db17c10 */ /* 0x000fe2000ff3e0ff */
[----:B------:R-:W-:Y:S01]  /*2880*/  IMAD R43, R43, UR4, RZ ;  /* 0x000000042b2b7c24 */ /* 0x000fe2000f8e02ff */
[C---:B------:R-:W-:Y:S02]  /*2890*/  SEL R45, R2.reuse, R45, !P6 ;  /* 0x0000002d022d7207 */ /* 0x040fe40007000000 */
[C---:B------:R-:W-:Y:S02]  /*28a0*/  SEL R47, R2.reuse, R47, !P6 ;  /* 0x0000002f022f7207 */ /* 0x040fe40007000000 */
        /* <DEDUP_REMOVED lines=18> */
[----:B------:R-:W-:Y:S01]  /*29d0*/  SEL R67, R2, R67, !P6 ;  /* 0x0000004302437207 */ /* 0x000fe20007000000 */
[----:B------:R-:W-:Y:S01]  /*29e0*/  IMAD R63, R63, UR4, RZ ;  /* 0x000000043f3f7c24 */ /* 0x000fe2000f8e02ff */
[----:B------:R-:W-:Y:S01]  /*29f0*/  IADD3.X R168, R168, UR11, RZ, P2, !PT ;  /* 0x0000000ba8a87c10 */ /* 0x000fe200097fe4ff */
[----:B------:R-:W-:Y:S01]  /*2a00*/  IMAD R65, R65, UR4, RZ ;  /* 0x0000000441417c24 */ /* 0x000fe2000f8e02ff */
[----:B------:R-:W-:Y:S01]  /*2a10*/  SEL R2, R2, R69, !P6 ;  /* 0x0000004502027207 */ /* 0x000fe20007000000 */
[----:B------:R-:W-:Y:S01]  /*2a20*/  IMAD R67, R67, UR4, RZ ;  /* 0x0000000443437c24 */ /* 0x000fe2000f8e02ff */
[----:B------:R-:W-:-:S02]  /*2a30*/  IADD3.X R174, R174, UR11, RZ, P5, !PT ;  /* 0x0000000baeae7c10 */ /* 0x000fc4000affe4ff */
[----:B------:R-:W-:Y:S02]  /*2a40*/  CS2R R68, SRZ ;  /* 0x0000000000447805 */ /* 0x000fe4000001ff00 */
[----:B------:R-:W-:Y:S01]  /*2a50*/  IADD3.X R172, R172, UR11, RZ, P4, !PT ;  /* 0x0000000bacac7c10 */ /* 0x000fe2000a7fe4ff */
[----:B------:R-:W-:Y:S01]  /*2a60*/  IMAD R2, R2, UR4, RZ ;  /* 0x0000000402027c24 */ /* 0x000fe2000f8e02ff */
[----:B------:R-:W-:Y:S01]  /*2a70*/  IADD3.X R170, R170, UR11, RZ, P3, !PT ;  /* 0x0000000baaaa7c10 */ /* 0x000fe20009ffe4ff */
[----:B------:R-:W-:Y:S01]  /*2a80*/  USHF.R.U32.HI UR4, URZ, 0x4, UR6 ;  /* 0x000000043f047899 */ /* 0x000fe20008011606 */
[----:B------:R-:W-:Y:S02]  /*2a90*/  SHF.R.S32.HI R22, RZ, 0x1f, R27 ;  /* 0x0000001fff167819 */ /* 0x000fe4000001141b */
[----:B------:R-:W-:Y:S01]  /*2aa0*/  IADD3 R167, P2, R27, UR10, RZ ;  /* 0x0000000a1ba77c10 */ /* 0x000fe2000ff5e0ff */
[----:B------:R-:W-:Y:S01]  /*2ab0*/  USGXT.U32 UR4, UR4, 0xe ;  /* 0x0000000e0404789a */ /* 0x000fe20008000000 */
[----:B------:R-:W-:-:S02]  /*2ac0*/  SHF.R.S32.HI R164, RZ, 0x1f, R17 ;  /* 0x0000001fffa47819 */ /* 0x000fc40000011411 */
[----:B------:R-:W-:Y:S02]  /*2ad0*/  CS2R R26, SRZ ;  /* 0x00000000001a7805 */ /* 0x000fe4000001ff00 */
[----:B------:R-:W-:Y:S02]  /*2ae0*/  IADD3 R176, P0, R17, UR10, RZ ;  /* 0x0000000a11b07c10 */ /* 0x000fe4000ff1e0ff */
[----:B------:R-:W-:Y:S02]  /*2af0*/  SHF.R.S32.HI R158, RZ, 0x1f, R19 ;  /* 0x0000001fff9e7819 */ /* 0x000fe40000011413 */
[----:B------:R-:W-:Y:S02]  /*2b00*/  IADD3 R175, P6, R19, UR10, RZ ;  /* 0x0000000a13af7c10 */ /* 0x000fe4000ffde0ff */
[----:B------:R-:W-:Y:S02]  /*2b10*/  SHF.R.S32.HI R156, RZ, 0x1f, R21 ;  /* 0x0000001fff9c7819 */ /* 0x000fe40000011415 */
[----:B------:R-:W-:-:S02]  /*2b20*/  IADD3 R173, P5, R21, UR10, RZ ;  /* 0x0000000a15ad7c10 */ /* 0x000fc4000ffbe0ff */
[----:B------:R-:W-:Y:S02]  /*2b30*/  SHF.R.S32.HI R154, RZ, 0x1f, R23 ;  /* 0x0000001fff9a7819 */ /* 0x000fe40000011417 */
[----:B------:R-:W-:Y:S02]  /*2b40*/  IADD3 R171, P4, R23, UR10, RZ ;  /* 0x0000000a17ab7c10 */ /* 0x000fe4000ff9e0ff */
[----:B------:R-:W-:Y:S02]  /*2b50*/  SHF.R.S32.HI R152, RZ, 0x1f, R25 ;  /* 0x0000001fff987819 */ /* 0x000fe40000011419 */
[----:B------:R-:W-:Y:S02]  /*2b60*/  IADD3 R169, P3, R25, UR10, RZ ;  /* 0x0000000a19a97c10 */ /* 0x000fe4000ff7e0ff */
[----:B------:R-:W-:Y:S02]  /*2b70*/  CS2R R24, SRZ ;  /* 0x0000000000187805 */ /* 0x000fe4000001ff00 */
[----:B------:R-:W-:-:S02]  /*2b80*/  IADD3.X R166, R166, UR11, RZ, P1, !PT ;  /* 0x0000000ba6a67c10 */ /* 0x000fc40008ffe4ff */
[----:B------:R-:W-:Y:S02]  /*2b90*/  SHF.R.S32.HI R20, RZ, 0x1f, R29 ;  /* 0x0000001fff147819 */ /* 0x000fe4000001141d */
[----:B------:R-:W-:Y:S02]  /*2ba0*/  IADD3 R165, P1, R29, UR10, RZ ;  /* 0x0000000a1da57c10 */ /* 0x000fe4000ff3e0ff */
[----:B------:R-:W-:Y:S02]  /*2bb0*/  CS2R R28, SRZ ;  /* 0x00000000001c7805 */ /* 0x000fe4000001ff00 */
[----:B------:R-:W-:Y:S02]  /*2bc0*/  IADD3.X R22, R22, UR11, RZ, P2, !PT ;  /* 0x0000000b16167c10 */ /* 0x000fe400097fe4ff */
[----:B------:R-:W-:Y:S02]  /*2bd0*/  IADD3.X R164, R164, UR11, RZ, P0, !PT ;  /* 0x0000000ba4a47c10 */ /* 0x000fe400087fe4ff */
[----:B------:R-:W-:-:S02]  /*2be0*/  IADD3.X R158, R158, UR11, RZ, P6, !PT ;  /* 0x0000000b9e9e7c10 */ /* 0x000fc4000b7fe4ff */
[----:B------:R-:W-:Y:S02]  /*2bf0*/  IADD3.X R156, R156, UR11, RZ, P5, !PT ;  /* 0x0000000b9c9c7c10 */ /* 0x000fe4000affe4ff */
[----:B------:R-:W-:Y:S02]  /*2c00*/  IADD3.X R154, R154, UR11, RZ, P4, !PT ;  /* 0x0000000b9a9a7c10 */ /* 0x000fe4000a7fe4ff */
[----:B------:R-:W-:Y:S02]  /*2c10*/  IADD3.X R152, R152, UR11, RZ, P3, !PT ;  /* 0x0000000b98987c10 */ /* 0x000fe40009ffe4ff */
[----:B------:R-:W-:Y:S02]  /*2c20*/  SHF.R.S32.HI R11, RZ, 0x1f, R41 ;  /* 0x0000001fff0b7819 */ /* 0x000fe40000011429 */
[----:B------:R-:W-:Y:S02]  /*2c30*/  IADD3 R21, P2, R41, UR10, RZ ;  /* 0x0000000a29157c10 */ /* 0x000fe4000ff5e0ff */
[----:B------:R-:W-:-:S02]  /*2c40*/  CS2R R40, SRZ ;  /* 0x0000000000287805 */ /* 0x000fc4000001ff00 */
[----:B------:R-:W-:Y:S02]  /*2c50*/  SHF.R.S32.HI R18, RZ, 0x1f, R31 ;  /* 0x0000001fff127819 */ /* 0x000fe4000001141f */
[----:B------:R-:W-:Y:S02]  /*2c60*/  IADD3 R159, P0, R31, UR10, RZ ;  /* 0x0000000a1f9f7c10 */ /* 0x000fe4000ff1e0ff */
[----:B------:R-:W-:Y:S02]  /*2c70*/  CS2R R30, SRZ ;  /* 0x00000000001e7805 */ /* 0x000fe4000001ff00 */
        /* <DEDUP_REMOVED lines=12> */
[----:B------:R-:W-:Y:S02]  /*2d40*/  IADD3.X R20, R20, UR11, RZ, P1, !PT ;  /* 0x0000000b14147c10 */ /* 0x000fe40008ffe4ff */
[----:B------:R-:W-:Y:S02]  /*2d50*/  SHF.R.S32.HI R10, RZ, 0x1f, R43 ;  /* 0x0000001fff0a7819 */ /* 0x000fe4000001142b */
[----:B------:R-:W-:-:S02]  /*2d60*/  IADD3 R19, P1, R43, UR10, RZ ;  /* 0x0000000a2b137c10 */ /* 0x000fc4000ff3e0ff */
[----:B------:R-:W-:Y:S02]  /*2d70*/  CS2R R42, SRZ ;  /* 0x00000000002a7805 */ /* 0x000fe4000001ff00 */
[----:B------:R-:W-:Y:S02]  /*2d80*/  IADD3.X R11, R11, UR11, RZ, P2, !PT ;  /* 0x0000000b0b0b7c10 */ /* 0x000fe400097fe4ff */
[----:B------:R-:W-:Y:S02]  /*2d90*/  IADD3.X R18, R18, UR11, RZ, P0, !PT ;  /* 0x0000000b12127c10 */ /* 0x000fe400087fe4ff */
[----:B------:R-:W-:Y:S02]  /*2da0*/  IADD3.X R16, R16, UR11, RZ, P6, !PT ;  /* 0x0000000b10107c10 */ /* 0x000fe4000b7fe4ff */
[----:B------:R-:W-:Y:S02]  /*2db0*/  IADD3.X R14, R14, UR11, RZ, P5, !PT ;  /* 0x0000000b0e0e7c10 */ /* 0x000fe4000affe4ff */
[----:B------:R-:W-:-:S02]  /*2dc0*/  IADD3.X R13, R13, UR11, RZ, P4, !PT ;  /* 0x0000000b0d0d7c10 */ /* 0x000fc4000a7fe4ff */
[----:B------:R-:W-:Y:S02]  /*2dd0*/  IADD3.X R12, R12, UR11, RZ, P3, !PT ;  /* 0x0000000b0c0c7c10 */ /* 0x000fe40009ffe4ff */
[----:B------:R-:W-:Y:S02]  /*2de0*/  SHF.R.S32.HI R221, RZ, 0x1f, R55 ;  /* 0x0000001fffdd7819 */ /* 0x000fe40000011437 */
[----:B------:R-:W-:Y:S02]  /*2df0*/  IADD3 R223, P2, R55, UR10, RZ ;  /* 0x0000000a37df7c10 */ /* 0x000fe4000ff5e0ff */
[----:B------:R-:W-:Y:S02]  /*2e00*/  CS2R R54, SRZ ;  /* 0x0000000000367805 */ /* 0x000fe4000001ff00 */
[----:B------:R-:W-:Y:S02]  /*2e10*/  SHF.R.S32.HI R9, RZ, 0x1f, R45 ;  /* 0x0000001fff097819 */ /* 0x000fe4000001142d */
[----:B------:R-:W-:-:S02]  /*2e20*/  IADD3 R17, P0, R45, UR10, RZ ;  /* 0x0000000a2d117c10 */ /* 0x000fc4000ff1e0ff */
[----:B------:R-:W-:Y:S02]  /*2e30*/  CS2R R44, SRZ ;  /* 0x00000000002c7805 */ /* 0x000fe4000001ff00 */
        /* <DEDUP_REMOVED lines=12> */
[----:B------:R-:W-:Y:S02]  /*2f00*/  IADD3.X R10, R10, UR11, RZ, P1, !PT ;  /* 0x0000000b0a0a7c10 */ /* 0x000fe40008ffe4ff */
[----:B------:R-:W-:Y:S02]  /*2f10*/  SHF.R.S32.HI R225, RZ, 0x1f, R57 ;  /* 0x0000001fffe17819 */ /* 0x000fe40000011439 */
[----:B------:R-:W-:Y:S02]  /*2f20*/  IADD3 R227, P1, R57, UR10, RZ ;  /* 0x0000000a39e37c10 */ /* 0x000fe4000ff3e0ff */
[----:B------:R-:W-:Y:S02]  /*2f30*/  CS2R R56, SRZ ;  /* 0x0000000000387805 */ /* 0x000fe4000001ff00 */
[----:B------:R-:W-:-:S02]  /*2f40*/  IADD3.X R221, R221, UR11, RZ, P2, !PT ;  /* 0x0000000bdddd7c10 */ /* 0x000fc400097fe4ff */
[----:B------:R-:W-:Y:S02]  /*2f50*/  IADD3.X R9, R9, UR11, RZ, P0, !PT ;  /* 0x0000000b09097c10 */ /* 0x000fe400087fe4ff */
[----:B------:R-:W-:Y:S02]  /*2f60*/  IADD3.X R8, R8, UR11, RZ, P6, !PT ;  /* 0x0000000b08087c10 */ /* 0x000fe4000b7fe4ff */
[----:B------:R-:W-:Y:S02]  /*2f70*/  IADD3.X R209, R209, UR11, RZ, P5, !PT ;  /* 0x0000000bd1d17c10 */ /* 0x000fe4000affe4ff */
[----:B------:R-:W-:Y:S02]  /*2f80*/  IADD3.X R213, R213, UR11, RZ, P4, !PT ;  /* 0x0000000bd5d57c10 */ /* 0x000fe4000a7fe4ff */
[----:B------:R-:W-:Y:S02]  /*2f90*/  IADD3.X R217, R217, UR11, RZ, P3, !PT ;  /* 0x0000000bd9d97c10 */ /* 0x000fe40009ffe4ff */
[----:B------:R-:W-:-:S02]  /*2fa0*/  SHF.R.S32.HI R241, RZ, 0x1f, R2 ;  /* 0x0000001ffff17819 */ /* 0x000fc40000011402 */
[----:B------:R-:W-:Y:S01]  /*2fb0*/  IADD3 R242, P2, R2, UR10, RZ ;  /* 0x0000000a02f27c10 */ /* 0x000fe2000ff5e0ff */
[----:B------:R-:W-:Y:S01]  /*2fc0*/  IMAD R2, R4, UR7, RZ ;  /* 0x0000000704027c24 */ /* 0x000fe2000f8e02ff */
[----:B------:R-:W-:Y:S01]  /*2fd0*/  IADD3 R231, P0, R59, UR10, RZ ;  /* 0x0000000a3be77c10 */ /* 0x000fe2000ff1e0ff */
[----:B------:R-:W-:Y:S01]  /*2fe0*/  ULDC UR7, c[0x0][0x238] ;  /* 0x00008e0000077ab9 */ /* 0x000fe20000000800 */
[----:B------:R-:W-:Y:S02]  /*2ff0*/  IADD3 R234, P6, R61, UR10, RZ ;  /* 0x0000000a3dea7c10 */ /* 0x000fe4000ffde0ff */
[----:B------:R-:W-:Y:S02]  /*3000*/  IADD3 R236, P5, R63, UR10, RZ ;  /* 0x0000000a3fec7c10 */ /* 0x000fe4000ffbe0ff */
[----:B------:R-:W-:Y:S02]  /*3010*/  IADD3 R238, P4, R65, UR10, RZ ;  /* 0x0000000a41ee7c10 */ /* 0x000fe4000ff9e0ff */
[----:B------:R-:W-:Y:S01]  /*3020*/  IADD3 R240, P3, R67, UR10, RZ ;  /* 0x0000000a43f07c10 */ /* 0x000fe2000ff7e0ff */
[----:B------:R-:W-:Y:S01]  /*3030*/  USGXT.U32 UR10, UR5, 0xe ;  /* 0x0000000e050a789a */ /* 0x000fe20008000000 */
[----:B------:R-:W-:-:S02]  /*3040*/  IADD3.X R225, R225, UR11, RZ, P1, !PT ;  /* 0x0000000be1e17c10 */ /* 0x000fc40008ffe4ff */
[----:B------:R-:W-:Y:S02]  /*3050*/  LOP3.LUT R244, R71, 0xf60, R244, 0xf8, !PT ;  /* 0x00000f6047f47812 */ /* 0x000fe400078ef8f4 */
[----:B------:R-:W-:Y:S02]  /*3060*/  CS2R R70, SRZ ;  /* 0x0000000000467805 */ /* 0x000fe4000001ff00 */
[----:B------:R-:W-:Y:S02]  /*3070*/  SHF.R.S32.HI R229, RZ, 0x1f, R59 ;  /* 0x0000001fffe57819 */ /* 0x000fe4000001143b */
[----:B------:R-:W-:Y:S02]  /*3080*/  CS2R R58, SRZ ;  /* 0x00000000003a7805 */ /* 0x000fe4000001ff00 */
[----:B------:R-:W-:Y:S02]  /*3090*/  SHF.R.S32.HI R233, RZ, 0x1f, R61 ;  /* 0x0000001fffe97819 */ /* 0x000fe4000001143d */
[----:B------:R-:W-:-:S02]  /*30a0*/  CS2R R60, SRZ ;  /* 0x00000000003c7805 */ /* 0x000fc4000001ff00 */
[----:B------:R-:W-:Y:S02]  /*30b0*/  SHF.R.S32.HI R235, RZ, 0x1f, R63 ;  /* 0x0000001fffeb7819 */ /* 0x000fe4000001143f */
[----:B------:R-:W-:Y:S02]  /*30c0*/  CS2R R62, SRZ ;  /* 0x00000000003e7805 */ /* 0x000fe4000001ff00 */
[----:B------:R-:W-:Y:S02]  /*30d0*/  SHF.R.S32.HI R237, RZ, 0x1f, R65 ;  /* 0x0000001fffed7819 */ /* 0x000fe40000011441 */
[----:B------:R-:W-:Y:S02]  /*30e0*/  CS2R R64, SRZ ;  /* 0x0000000000407805 */ /* 0x000fe4000001ff00 */
[----:B------:R-:W-:Y:S02]  /*30f0*/  SHF.R.S32.HI R239, RZ, 0x1f, R67 ;  /* 0x0000001fffef7819 */ /* 0x000fe40000011443 */
[----:B------:R-:W-:-:S02]  /*3100*/  CS2R R66, SRZ ;  /* 0x0000000000427805 */ /* 0x000fc4000001ff00 */
[----:B------:R-:W-:Y:S01]  /*3110*/  IADD3 R7, P1, R0, UR8, RZ ;  /* 0x0000000800077c10 */ /* 0x000fe2000ff3e0ff */
[----:B------:R-:W-:Y:S01]  /*3120*/  UMOV UR8, 0xffffff80 ;  /* 0xffffff8000087882 */ /* 0x000fe20000000000 */
[----:B------:R-:W-:Y:S01]  /*3130*/  IADD3.X R229, R229, UR11, RZ, P0, !PT ;  /* 0x0000000be5e57c10 */ /* 0x000fe200087fe4ff */
[----:B------:R-:W-:Y:S01]  /*3140*/  UMOV UR5, URZ ;  /* 0x0000003f00057c82 */ /* 0x000fe20008000000 */
[----:B------:R-:W-:Y:S01]  /*3150*/  IADD3.X R233, R233, UR11, RZ, P6, !PT ;  /* 0x0000000be9e97c10 */ /* 0x000fe2000b7fe4ff */
[----:B------:R-:W-:Y:S01]  /*3160*/  UMOV UR18, UR10 ;  /* 0x0000000a00127c82 */ /* 0x000fe20008000000 */
[----:B------:R-:W-:Y:S02]  /*3170*/  IADD3.X R235, R235, UR11, RZ, P5, !PT ;  /* 0x0000000bebeb7c10 */ /* 0x000fe4000affe4ff */
[----:B------:R-:W-:Y:S02]  /*3180*/  IADD3.X R237, R237, UR11, RZ, P4, !PT ;  /* 0x0000000beded7c10 */ /* 0x000fe4000a7fe4ff */
[----:B------:R-:W-:-:S02]  /*3190*/  IADD3.X R239, R239, UR11, RZ, P3, !PT ;  /* 0x0000000befef7c10 */ /* 0x000fc40009ffe4ff */
[----:B------:R-:W-:Y:S02]  /*31a0*/  IADD3.X R241, R241, UR11, RZ, P2, !PT ;  /* 0x0000000bf1f17c10 */ /* 0x000fe400097fe4ff */
[----:B------:R-:W-:Y:S01]  /*31b0*/  LEA.HI.X.SX32 R6, R0, UR9, 0x1, P1 ;  /* 0x0000000900067c11 */ /* 0x000fe200088f0eff */
[----:B------:R-:W-:Y:S01]  /*31c0*/  UMOV UR9, 0x3fffffef ;  /* 0x3fffffef00097882 */ /* 0x000fe20000000000 */
[----:B------:R-:W-:Y:S01]  /*31d0*/  SHF.R.S32.HI R246, RZ, 0x1f, R2 ;  /* 0x0000001ffff67819 */ /* 0x000fe20000011402 */
[----:B------:R-:W-:Y:S01]  /*31e0*/  IMAD.U32 R0, RZ, RZ, UR15 ;  /* 0x0000000fff007e24 */ /* 0x000fe2000f8e00ff */
[----:B------:R-:W-:Y:S01]  /*31f0*/  LOP3.LUT R160, R244, 0x10, RZ, 0x3c, !PT ;  /* 0x00000010f4a07812 */ /* 0x000fe200078e3cff */
[----:B------:R-:W-:Y:S02]  /*3200*/  USHF.R.S32.HI UR15, URZ, 0x1f, UR14 ;  /* 0x0000001f3f0f7899 */ /* 0x000fe4000801140e */
[----:B------:R-:W-:-:S12]  /*3210*/  UIADD3.64 UR8, UR4, -UR8, URZ ;  /* 0x8000000804087297 */ /* 0x000fd8000fffe03f */
.L_x_1:
[----:B------:R-:W0:Y:S01]  /*3220*/  LDC R186, c[0x0][0x238] ;  /* 0x00008e00ffba7b82 */ /* 0x000e220000000800 */
[C---:B------:R-:W-:Y:S02]  /*3230*/  ISETP.GT.AND P2, PT, R0.reuse, 0x2, PT ;  /* 0x000000020000780c */ /* 0x040fe40003f44270 */
[C---:B------:R-:W-:Y:S02]  /*3240*/  IADD3 R160, P0, R249.reuse, R7, RZ ;  /* 0x00000007f9a07210 */ /* 0x040fe40007f1e0ff */
[----:B------:R-:W-:Y:S02]  /*3250*/  PRMT R162, RZ, 0x7610, R162 ;  /* 0x00007610ffa27816 */ /* 0x000fe400000000a2 */
[----:B------:R-:W-:Y:S02]  /*3260*/  LEA.HI.X.SX32 R161, R249, R6, 0x1, P0 ;  /* 0x00000006f9a17211 */ /* 0x000fe400000f0eff */
[C---:B------:R-:W-:Y:S02]  /*3270*/  ISETP.GT.AND P0, PT, R0.reuse, 0x4, PT ;  /* 0x000000040000780c */ /* 0x040fe40003f04270 */
[----:B------:R-:W-:-:S02]  /*3280*/  ISETP.GT.AND P4, PT, R0, 0x3, PT ;  /* 0x000000030000780c */ /* 0x000fc40003f84270 */
[CC--:B------:R-:W-:Y:S01]  /*3290*/  IADD3 R182, P1, R250.reuse, R7.reuse, RZ ;  /* 0x00000007fab67210 */ /* 0x0c0fe20007f3e0ff */
[----:B------:R1:W2:Y:S01]  /*32a0*/  @P2 LDG.E.U8 R162, desc[UR12][R160.64] ;  /* 0x0000000ca0a22981 */ /* 0x0002a2000c1e1100 */
[----:B------:R-:W-:Y:S02]  /*32b0*/  PRMT R192, RZ, 0x7610, R192 ;  /* 0x00007610ffc07816 */ /* 0x000fe400000000c0 */
[----:B------:R-:W-:Y:S02]  /*32c0*/  PRMT R163, RZ, 0x7610, R163 ;  /* 0x00007610ffa37816 */ /* 0x000fe400000000a3 */
[-C--:B------:R-:W-:Y:S02]  /*32d0*/  LEA.HI.X.SX32 R183, R250, R6.reuse, 0x1, P1 ;  /* 0x00000006fab77211 */ /* 0x080fe400008f0eff */
[C---:B-1----:R-:W-:Y:S01]  /*32e0*/  IADD3 R160, P2, R251.reuse, R7, RZ ;  /* 0x00000007fba07210 */ /* 0x042fe20007f5e0ff */
[----:B0-----:R-:W-:Y:S01]  /*32f0*/  IMAD R187, R186, 0x6, RZ ;  /* 0x00000006babb7824 */ /* 0x001fe200078e02ff */
[----:B------:R-:W-:Y:S01]  /*3300*/  ISETP.GT.AND P3, PT, R0, 0x5, PT ;  /* 0x000000050000780c */ /* 0x000fe20003f64270 */
[----:B------:R-:W3:Y:S01]  /*3310*/  @P4 LDG.E.U8 R163, desc[UR12][R182.64] ;  /* 0x0000000cb6a34981 */ /* 0x000ee2000c1e1100 */
[----:B------:R-:W-:-:S05]  /*3320*/  LEA.HI.X.SX32 R161, R251, R6, 0x1, P2 ;  /* 0x00000006fba17211 */ /* 0x000fca00010f0eff */
[----:B------:R0:W4:Y:S02]  /*3330*/  @P0 LDG.E.U8 R192, desc[UR12][R160.64] ;  /* 0x0000000ca0c00981 */ /* 0x000124000c1e1100 */
[----:B0-----:R-:W-:-:S04]  /*3340*/  IADD3 R160, P0, R187, R7, RZ ;  /* 0x00000007bba07210 */ /* 0x001fc80007f1e0ff */
[-C--:B------:R-:W-:Y:S02]  /*3350*/  LEA.HI.X.SX32 R161, R187, R6.reuse, 0x1, P0 ;  /* 0x00000006bba17211 */ /* 0x080fe400000f0eff */
[----:B------:R-:W0:Y:S01]  /*3360*/  LDC R187, c[0x0][0x238] ;  /* 0x00008e00ffbb7b82 */ /* 0x000e220000000800 */
[----:B------:R-:W-:Y:S02]  /*3370*/  IADD3 R182, P1, R252, R7, RZ ;  /* 0x00000007fcb67210 */ /* 0x000fe40007f3e0ff */
[----:B------:R-:W-:Y:S01]  /*3380*/  PRMT R193, RZ, 0x7610, R193 ;  /* 0x00007610ffc17816 */ /* 0x000fe200000000c1 */
[----:B------:R-:W-:Y:S01]  /*3390*/  IMAD R186, R186, 0x7, RZ ;  /* 0x00000007baba7824 */ /* 0x000fe200078e02ff */
[----:B------:R-:W-:Y:S02]  /*33a0*/  LEA.HI.X.SX32 R183, R252, R6, 0x1, P1 ;  /* 0x00000006fcb77211 */ /* 0x000fe400008f0eff */
[----:B------:R-:W-:-:S03]  /*33b0*/  ISETP.GT.AND P2, PT, R0, 0x6, PT ;  /* 0x000000060000780c */ /* 0x000fc60003f44270 */
[----:B------:R1:W5:Y:S01]  /*33c0*/  @P3 LDG.E.U8 R193, desc[UR12][R182.64] ;  /* 0x0000000cb6c13981 */ /* 0x000362000c1e1100 */
[----:B------:R-:W-:Y:S02]  /*33d0*/  PRMT R199, RZ, 0x7610, R199 ;  /* 0x00007610ffc77816 */ /* 0x000fe400000000c7 */
[----:B-1----:R-:W-:-:S07]  /*33e0*/  IADD3 R182, P3, R186, R7, RZ ;  /* 0x00000007bab67210 */ /* 0x002fce0007f7e0ff */
[----:B------:R1:W2:Y:S01]  /*33f0*/  @P2 LDG.E.U8 R199, desc[UR12][R160.64] ;  /* 0x0000000ca0c72981 */ /* 0x0002a2000c1e1100 */
[----:B------:R-:W-:Y:S01]  /*3400*/  LEA.HI.X.SX32 R183, R186, R6, 0x1, P3 ;  /* 0x00000006bab77211 */ /* 0x000fe200018f0eff */
[----:B0-----:R-:W-:-:S05]  /*3410*/  IMAD.SHL.U32 R186, R187, 0x8, RZ ;  /* 0x00000008bbba7824 */ /* 0x001fca00078e00ff */
[----:B-1----:R-:W-:-:S04]  /*3420*/  IADD3 R160, P4, R186, R7, RZ ;  /* 0x00000007baa07210 */ /* 0x002fc80007f9e0ff */
[----:B------:R-:W-:Y:S02]  /*3430*/  LEA.HI.X.SX32 R161, R186, R6, 0x1, P4 ;  /* 0x00000006baa17211 */ /* 0x000fe400020f0eff */
[----:B------:R-:W0:Y:S01]  /*3440*/  LDC R186, c[0x0][0x238] ;  /* 0x00008e00ffba7b82 */ /* 0x000e220000000800 */
[C---:B------:R-:W-:Y:S02]  /*3450*/  ISETP.GT.AND P1, PT, R0.reuse, 0x7, PT ;  /* 0x000000070000780c */ /* 0x040fe40003f24270 */
[----:B------:R-:W-:Y:S01]  /*3460*/  PRMT R200, RZ, 0x7610, R200 ;  /* 0x00007610ffc87816 */ /* 0x000fe200000000c8 */
[----:B------:R-:W-:Y:S01]  /*3470*/  IMAD R187, R187, 0x9, RZ ;  /* 0x00000009bbbb7824 */ /* 0x000fe200078e02ff */
[----:B------:R-:W-:Y:S02]  /*3480*/  ISETP.GT.AND P0, PT, R0, 0x8, PT ;  /* 0x000000080000780c */ /* 0x000fe40003f04270 */
[----:B------:R-:W-:-:S07]  /*3490*/  PRMT R201, RZ, 0x7610, R201 ;  /* 0x00007610ffc97816 */ /* 0x000fce00000000c9 */
[----:B------:R1:W2:Y:S04]  /*34a0*/  @P1 LDG.E.U8 R200, desc[UR12][R182.64] ;  /* 0x0000000cb6c81981 */ /* 0x0002a8000c1e1100 */
[----:B------:R0:W2:Y:S01]  /*34b0*/  @P0 LDG.E.U8 R201, desc[UR12][R160.64] ;  /* 0x0000000ca0c90981 */ /* 0x0000a2000c1e1100 */
[----:B-1----:R-:W-:-:S04]  /*34c0*/  IADD3 R182, P3, R187, R7, RZ ;  /* 0x00000007bbb67210 */ /* 0x002fc80007f7e0ff */
[----:B------:R-:W-:Y:S01]  /*34d0*/  LEA.HI.X.SX32 R183, R187, R6, 0x1, P3 ;  /* 0x00000006bbb77211 */ /* 0x000fe200018f0eff */
[----:B0-----:R-:W-:-:S05]  /*34e0*/  IMAD R187, R186, 0xa, RZ ;  /* 0x0000000ababb7824 */ /* 0x001fca00078e02ff */
[----:B------:R-:W-:-:S04]  /*34f0*/  IADD3 R160, P4, R187, R7, RZ ;  /* 0x00000007bba07210 */ /* 0x000fc80007f9e0ff */
[----:B------:R-:W-:Y:S02]  /*3500*/  LEA.HI.X.SX32 R161, R187, R6, 0x1, P4 ;  /* 0x00000006bba17211 */ /* 0x000fe400020f0eff */
[----:B------:R-:W0:Y:S01]  /*3510*/  LDC R187, c[0x0][0x238] ;  /* 0x00008e00ffbb7b82 */ /* 0x000e220000000800 */
[----:B------:R-:W-:Y:S02]  /*3520*/  ISETP.GT.AND P2, PT, R0, 0x9, PT ;  /* 0x000000090000780c */ /* 0x000fe40003f44270 */
        /* <DEDUP_REMOVED lines=12> */
[C---:B------:R-:W-:Y:S02]  /*35f0*/  ISETP.GT.AND P0, PT, R0.reuse, 0xb, PT ;  /* 0x0000000b0000780c */ /* 0x040fe40003f04270 */
[----:B------:R-:W-:Y:S01]  /*3600*/  PRMT R204, RZ, 0x7610, R204 ;  /* 0x00007610ffcc7816 */ /* 0x000fe200000000cc */
[----:B------:R-:W-:Y:S01]  /*3610*/  IMAD R187, R187, 0xd, RZ ;  /* 0x0000000dbbbb7824 */ /* 0x000fe200078e02ff */
[C---:B------:R-:W-:Y:S02]  /*3620*/  ISETP.GT.AND P2, PT, R0.reuse, 0xc, PT ;  /* 0x0000000c0000780c */ /* 0x040fe40003f44270 */
[----:B------:R-:W-:Y:S02]  /*3630*/  ISETP.GT.AND P1, PT, R0, 0xd, PT ;  /* 0x0000000d0000780c */ /* 0x000fe40003f24270 */
[----:B------:R-:W-:-:S05]  /*3640*/  PRMT R205, RZ, 0x7610, R205 ;  /* 0x00007610ffcd7816 */ /* 0x000fca00000000cd */
[----:B------:R1:W2:Y:S01]  /*3650*/  @P0 LDG.E.U8 R204, desc[UR12][R182.64] ;  /* 0x0000000cb6cc0981 */ /* 0x0002a2000c1e1100 */
[----:B------:R-:W-:-:S03]  /*3660*/  PRMT R206, RZ, 0x7610, R206 ;  /* 0x00007610ffce7816 */ /* 0x000fc600000000ce */
[----:B------:R-:W2:Y:S01]  /*3670*/  @P2 LDG.E.U8 R205, desc[UR12][R160.64] ;  /* 0x0000000ca0cd2981 */ /* 0x000ea2000c1e1100 */
[----:B-1----:R-:W-:-:S04]  /*3680*/  IADD3 R182, P3, R187, R7, RZ ;  /* 0x00000007bbb67210 */ /* 0x002fc80007f7e0ff */
[----:B------:R-:W-:Y:S01]  /*3690*/  LEA.HI.X.SX32 R183, R187, R6, 0x1, P3 ;  /* 0x00000006bbb77211 */ /* 0x000fe200018f0eff */
[----:B0-----:R-:W-:Y:S01]  /*36a0*/  IMAD R187, R186, 0xe, RZ ;  /* 0x0000000ebabb7824 */ /* 0x001fe200078e02ff */
[----:B------:R-:W-:Y:S01]  /*36b0*/  ISETP.GT.AND P2, PT, R0, 0xf, PT ;  /* 0x0000000f0000780c */ /* 0x000fe20003f44270 */
[----:B------:R-:W-:Y:S02]  /*36c0*/  IMAD R186, R186, 0xf, RZ ;  /* 0x0000000fbaba7824 */ /* 0x000fe400078e02ff */
[----:B------:R0:W2:Y:S01]  /*36d0*/  @P1 LDG.E.U8 R206, desc[UR12][R182.64] ;  /* 0x0000000cb6ce1981 */ /* 0x0000a2000c1e1100 */
[----:B------:R-:W-:Y:S02]  /*36e0*/  ISETP.GT.AND P1, PT, R0, RZ, PT ;  /* 0x000000ff0000720c */ /* 0x000fe40003f24270 */
[----:B------:R-:W-:Y:S02]  /*36f0*/  PRMT R208, RZ, 0x7610, R208 ;  /* 0x00007610ffd07816 */ /* 0x000fe400000000d0 */
[----:B0-----:R-:W-:-:S04]  /*3700*/  IADD3 R182, P3, R186, R7, RZ ;  /* 0x00000007bab67210 */ /* 0x001fc80007f7e0ff */
[----:B------:R-:W-:Y:S02]  /*3710*/  LEA.HI.X.SX32 R183, R186, R6, 0x1, P3 ;  /* 0x00000006bab77211 */ /* 0x000fe400018f0eff */
[----:B------:R-:W-:Y:S01]  /*3720*/  PRMT R210, RZ, 0x7610, R210 ;  /* 0x00007610ffd27816 */ /* 0x000fe200000000d2 */
[----:B------:R-:W0:Y:S02]  /*3730*/  LDC R186, c[0x0][0x238] ;  /* 0x00008e00ffba7b82 */ /* 0x000e240000000800 */
[----:B------:R1:W2:Y:S01]  /*3740*/  @P2 LDG.E.U8 R208, desc[UR12][R182.64] ;  /* 0x0000000cb6d02981 */ /* 0x0002a2000c1e1100 */
[----:B------:R-:W-:Y:S01]  /*3750*/  IADD3 R160, P4, R187, R7, RZ ;  /* 0x00000007bba07210 */ /* 0x000fe20007f9e0ff */
[----:B-1----:R-:W-:Y:S02]  /*3760*/  @P1 IMAD.MOV.U32 R182, RZ, RZ, R7 ;  /* 0x000000ffffb61224 */ /* 0x002fe400078e0007 */
[----:B------:R-:W-:-:S05]  /*3770*/  @P1 IMAD.MOV.U32 R183, RZ, RZ, R6 ;  /* 0x000000ffffb71224 */ /* 0x000fca00078e0006 */
[----:B------:R1:W2:Y:S01]  /*3780*/  @P1 LDG.E.U8 R210, desc[UR12][R182.64] ;  /* 0x0000000cb6d21981 */ /* 0x0002a2000c1e1100 */
[----:B------:R-:W-:Y:S02]  /*3790*/  LEA.HI.X.SX32 R161, R187, R6, 0x1, P4 ;  /* 0x00000006bba17211 */ /* 0x000fe400020f0eff */
[----:B------:R-:W-:Y:S01]  /*37a0*/  ISETP.GT.AND P0, PT, R0, 0xe, PT ;  /* 0x0000000e0000780c */ /* 0x000fe20003f04270 */
[----:B------:R-:W3:Y:S08]  /*37b0*/  LDC R187, c[0x0][0x238] ;  /* 0x00008e00ffbb7b82 */ /* 0x000ef00000000800 */
[----:B-1----:R-:W1:Y:S01]  /*37c0*/  LDC R183, c[0x0][0x238] ;  /* 0x00008e00ffb77b82 */ /* 0x002e620000000800 */
[----:B------:R-:W-:-:S02]  /*37d0*/  PRMT R207, RZ, 0x7610, R207 ;  /* 0x00007610ffcf7816 */ /* 0x000fc400000000cf */
[----:B------:R-:W-:-:S04]  /*37e0*/  ISETP.GT.AND P4, PT, R0, 0x1, PT ;  /* 0x000000010000780c */ /* 0x000fc80003f84270 */
[----:B------:R4:W2:Y:S01]  /*37f0*/  @P0 LDG.E.U8 R207, desc[UR12][R160.64] ;  /* 0x0000000ca0cf0981 */ /* 0x0008a2000c1e1100 */
[----:B------:R-:W-:Y:S02]  /*3800*/  PRMT R212, RZ, 0x7610, R212 ;  /* 0x00007610ffd47816 */ /* 0x000fe400000000d4 */
[----:B----4-:R-:W-:-:S04]  /*3810*/  IADD3 R160, P0, R7, UR7, RZ ;  /* 0x0000000707a07c10 */ /* 0x010fc8000ff1e0ff */
[----:B0-----:R-:W-:Y:S01]  /*3820*/  LEA.HI.X.SX32 R161, R186, R6, 0x1, P0 ;  /* 0x00000006baa17211 */ /* 0x001fe200000f0eff */
[----:B-1----:R-:W-:-:S04]  /*3830*/  IMAD.SHL.U32 R183, R183, 0x10, RZ ;  /* 0x00000010b7b77824 */ /* 0x002fc800078e00ff */
[----:B------:R0:W4:Y:S01]  /*3840*/  @P4 LDG.E.U8 R212, desc[UR12][R160.64] ;  /* 0x0000000ca0d44981 */ /* 0x000122000c1e1100 */
[-C--:B------:R-:W-:Y:S01]  /*3850*/  IADD3 R182, P0, R183, R7.reuse, RZ ;  /* 0x00000007b7b67210 */ /* 0x080fe20007f1e0ff */
[C---:B---3--:R-:W-:Y:S02]  /*3860*/  IMAD.SHL.U32 R183, R187.reuse, 0x10, RZ ;  /* 0x00000010bbb77824 */ /* 0x048fe400078e00ff */
[----:B0-----:R-:W-:Y:S02]  /*3870*/  IMAD R161, R187, 0x11, RZ ;  /* 0x00000011bba17824 */ /* 0x001fe400078e02ff */
[----:B------:R-:W0:Y:S03]  /*3880*/  LDC R187, c[0x0][0x238] ;  /* 0x00008e00ffbb7b82 */ /* 0x000e260000000800 */
[----:B------:R-:W-:Y:S02]  /*3890*/  IADD3 R160, P1, R161, R7, RZ ;  /* 0x00000007a1a07210 */ /* 0x000fe40007f3e0ff */
[----:B------:R-:W-:Y:S01]  /*38a0*/  ISETP.GT.AND P2, PT, R0, 0x10, PT ;  /* 0x000000100000780c */ /* 0x000fe20003f44270 */
[----:B0-----:R-:W-:-:S02]  /*38b0*/  IMAD R161, R187, 0x11, RZ ;  /* 0x00000011bba17824 */ /* 0x001fc400078e02ff */
[----:B------:R-:W0:Y:S01]  /*38c0*/  LDC R187, c[0x0][0x238] ;  /* 0x00008e00ffbb7b82 */ /* 0x000e220000000800 */
[----:B------:R-:W-:Y:S02]  /*38d0*/  ISETP.GT.AND P3, PT, R0, 0x11, PT ;  /* 0x000000110000780c */ /* 0x000fe40003f64270 */
[----:B------:R-:W-:Y:S02]  /*38e0*/  PRMT R194, RZ, 0x7610, R194 ;  /* 0x00007610ffc27816 */ /* 0x000fe400000000c2 */
[----:B------:R-:W-:Y:S02]  /*38f0*/  LEA.HI.X.SX32 R183, R183, R6, 0x1, P0 ;  /* 0x00000006b7b77211 */ /* 0x000fe400000f0eff */
[----:B------:R-:W-:-:S03]  /*3900*/  PRMT R195, RZ, 0x7610, R195 ;  /* 0x00007610ffc37816 */ /* 0x000fc600000000c3 */
[----:B------:R0:W3:Y:S01]  /*3910*/  @P2 LDG.E.U8 R194, desc[UR12][R182.64] ;  /* 0x0000000cb6c22981 */ /* 0x0000e2000c1e1100 */
[----:B------:R-:W-:Y:S02]  /*3920*/  LEA.HI.X.SX32 R161, R161, R6, 0x1, P1 ;  /* 0x00000006a1a17211 */ /* 0x000fe400008f0eff */
[----:B------:R-:W-:-:S03]  /*3930*/  ISETP.GT.AND P4, PT, R0, 0x13, PT ;  /* 0x000000130000780c */ /* 0x000fc60003f84270 */
[----:B------:R1:W3:Y:S01]  /*3940*/  @P3 LDG.E.U8 R195, desc[UR12][R160.64] ;  /* 0x0000000ca0c33981 */ /* 0x0002e2000c1e1100 */
[----:B0-----:R-:W-:Y:S02]  /*3950*/  IMAD R183, R187, 0x12, RZ ;  /* 0x00000012bbb77824 */ /* 0x001fe400078e02ff */
[----:B------:R-:W-:-:S03]  /*3960*/  IMAD R187, R186, 0x13, RZ ;  /* 0x00000013babb7824 */ /* 0x000fc600078e02ff */
[-C--:B------:R-:W-:Y:S02]  /*3970*/  IADD3 R182, P2, R183, R7.reuse, RZ ;  /* 0x00000007b7b67210 */ /* 0x080fe40007f5e0ff */
[----:B------:R-:W0:Y:S01]  /*3980*/  LDC R183, c[0x0][0x238] ;  /* 0x00008e00ffb77b82 */ /* 0x000e220000000800 */
[C---:B-1----:R-:W-:Y:S02]  /*3990*/  IADD3 R160, P1, R187.reuse, R7, RZ ;  /* 0x00000007bba07210 */ /* 0x042fe40007f3e0ff */
[----:B------:R-:W-:Y:S02]  /*39a0*/  PRMT R185, RZ, 0x7610, R185 ;  /* 0x00007610ffb97816 */ /* 0x000fe400000000b9 */
[----:B------:R-:W-:-:S03]  /*39b0*/  LEA.HI.X.SX32 R161, R187, R6, 0x1, P1 ;  /* 0x00000006bba17211 */ /* 0x000fc600008f0eff */
[----:B------:R-:W1:Y:S02]  /*39c0*/  LDC R187, c[0x0][0x238] ;  /* 0x00008e00ffbb7b82 */ /* 0x000e640000000800 */
[----:B------:R5:W3:Y:S06]  /*39d0*/  @P4 LDG.E.U8 R185, desc[UR12][R160.64] ;  /* 0x0000000ca0b94981 */ /* 0x000aec000c1e1100 */
[----:B-----5:R-:W5:Y:S01]  /*39e0*/  LDC R161, c[0x0][0x238] ;  /* 0x00008e00ffa17b82 */ /* 0x020f620000000800 */
[----:B------:R-:W-:Y:S01]  /*39f0*/  ISETP.GT.AND P0, PT, R0, 0x12, PT ;  /* 0x000000120000780c */ /* 0x000fe20003f04270 */
[----:B0-----:R-:W-:Y:S01]  /*3a00*/  IMAD R183, R183, 0x12, RZ ;  /* 0x00000012b7b77824 */ /* 0x001fe200078e02ff */
[----:B------:R-:W-:Y:S01]  /*3a10*/  PRMT R188, RZ, 0x7610, R188 ;  /* 0x00007610ffbc7816 */ /* 0x000fe200000000bc */
[----:B------:R-:W-:-:S03]  /*3a20*/  IMAD R186, R186, 0x14, RZ ;  /* 0x00000014baba7824 */ /* 0x000fc600078e02ff */
[----:B------:R-:W-:Y:S01]  /*3a30*/  LEA.HI.X.SX32 R183, R183, R6, 0x1, P2 ;  /* 0x00000006b7b77211 */ /* 0x000fe200010f0eff */
[----:B-1----:R-:W-:-:S06]  /*3a40*/  IMAD R187, R187, 0x14, RZ ;  /* 0x00000014bbbb7824 */ /* 0x002fcc00078e02ff */
[----:B------:R-:W3:Y:S01]  /*3a50*/  @P0 LDG.E.U8 R188, desc[UR12][R182.64] ;  /* 0x0000000cb6bc0981 */ /* 0x000ee2000c1e1100 */
[----:B------:R-:W-:-:S04]  /*3a60*/  IADD3 R186, P0, R186, R7, RZ ;  /* 0x00000007baba7210 */ /* 0x000fc80007f1e0ff */
[----:B------:R-:W-:Y:S01]  /*3a70*/  LEA.HI.X.SX32 R187, R187, R6, 0x1, P0 ;  /* 0x00000006bbbb7211 */ /* 0x000fe200000f0eff */
[----:B-----5:R-:W-:-:S05]  /*3a80*/  IMAD R161, R161, 0x15, RZ ;  /* 0x00000015a1a17824 */ /* 0x020fca00078e02ff */
[----:B------:R-:W-:Y:S02]  /*3a90*/  IADD3 R160, P0, R161, R7, RZ ;  /* 0x00000007a1a07210 */ /* 0x000fe40007f1e0ff */
[----:B------:R-:W0:Y:S01]  /*3aa0*/  LDC R161, c[0x0][0x238] ;  /* 0x00008e00ffa17b82 */ /* 0x000e220000000800 */
[----:B------:R-:W-:Y:S02]  /*3ab0*/  ISETP.GT.AND P1, PT, R0, 0x15, PT ;  /* 0x000000150000780c */ /* 0x000fe40003f24270 */
[----:B------:R-:W-:Y:S01]  /*3ac0*/  PRMT R191, RZ, 0x7610, R191 ;  /* 0x00007610ffbf7816 */ /* 0x000fe200000000bf */
[----:B0-----:R-:W-:-:S05]  /*3ad0*/  IMAD R161, R161, 0x15, RZ ;  /* 0x00000015a1a17824 */ /* 0x001fca00078e02ff */
[----:B------:R-:W-:-:S05]  /*3ae0*/  LEA.HI.X.SX32 R161, R161, R6, 0x1, P0 ;  /* 0x00000006a1a17211 */ /* 0x000fca00000f0eff */
[----:B------:R0:W5:Y:S02]  /*3af0*/  @P1 LDG.E.U8 R191, desc[UR12][R160.64] ;  /* 0x0000000ca0bf1981 */ /* 0x000164000c1e1100 */
[----:B0-----:R-:W0:Y:S01]  /*3b00*/  LDC R161, c[0x0][0x238] ;  /* 0x00008e00ffa17b82 */ /* 0x001e220000000800 */
[----:B------:R-:W-:Y:S02]  /*3b10*/  ISETP.GT.AND P2, PT, R0, 0x14, PT ;  /* 0x000000140000780c */ /* 0x000fe40003f44270 */
[----:B------:R-:W-:Y:S02]  /*3b20*/  PRMT R183, RZ, 0x7610, R183 ;  /* 0x00007610ffb77816 */ /* 0x000fe400000000b7 */
[----:B------:R-:W-:-:S09]  /*3b30*/  PRMT R189, RZ, 0x7610, R189 ;  /* 0x00007610ffbd7816 */ /* 0x000fd200000000bd */
[----:B------:R-:W5:Y:S01]  /*3b40*/  @P2 LDG.E.U8 R183, desc[UR12][R186.64] ;  /* 0x0000000cbab72981 */ /* 0x000f62000c1e1100 */
[----:B0-----:R-:W-:-:S05]  /*3b50*/  IMAD R161, R161, 0x16, RZ ;  /* 0x00000016a1a17824 */ /* 0x001fca00078e02ff */
[----:B------:R-:W-:Y:S02]  /*3b60*/  IADD3 R160, P0, R161, R7, RZ ;  /* 0x00000007a1a07210 */ /* 0x000fe40007f1e0ff */
[----:B------:R-:W0:Y:S01]  /*3b70*/  LDC R161, c[0x0][0x238] ;  /* 0x00008e00ffa17b82 */ /* 0x000e220000000800 */
[----:B------:R-:W-:Y:S01]  /*3b80*/  ISETP.GT.AND P2, PT, R0, 0x16, PT ;  /* 0x000000160000780c */ /* 0x000fe20003f44270 */
[----:B0-----:R-:W-:-:S05]  /*3b90*/  IMAD R161, R161, 0x16, RZ ;  /* 0x00000016a1a17824 */ /* 0x001fca00078e02ff */
[----:B------:R-:W-:-:S07]  /*3ba0*/  LEA.HI.X.SX32 R161, R161, R6, 0x1, P0 ;  /* 0x00000006a1a17211 */ /* 0x000fce00000f0eff */
[----:B------:R0:W5:Y:S02]  /*3bb0*/  @P2 LDG.E.U8 R189, desc[UR12][R160.64] ;  /* 0x0000000ca0bd2981 */ /* 0x000164000c1e1100 */
[----:B0-----:R-:W0:Y:S02]  /*3bc0*/  LDC R161, c[0x0][0x238] ;  /* 0x00008e00ffa17b82 */ /* 0x001e240000000800 */
[----:B0-----:R-:W-:-:S05]  /*3bd0*/  IMAD R161, R161, 0x17, RZ ;  /* 0x00000017a1a17824 */ /* 0x001fca00078e02ff */
[----:B------:R-:W-:Y:S02]  /*3be0*/  IADD3 R160, P0, R161, R7, RZ ;  /* 0x00000007a1a07210 */ /* 0x000fe40007f1e0ff */
[----:B------:R-:W0:Y:S01]  /*3bf0*/  LDC R161, c[0x0][0x238] ;  /* 0x00008e00ffa17b82 */ /* 0x000e220000000800 */
[----:B------:R-:W-:Y:S02]  /*3c00*/  ISETP.GT.AND P1, PT, R0, 0x17, PT ;  /* 0x000000170000780c */ /* 0x000fe40003f24270 */
[----:B------:R-:W-:Y:S01]  /*3c10*/  PRMT R184, RZ, 0x7610, R184 ;  /* 0x00007610ffb87816 */ /* 0x000fe200000000b8 */
[----:B0-----:R-:W-:-:S05]  /*3c20*/  IMAD R161, R161, 0x17, RZ ;  /* 0x00000017a1a17824 */ /* 0x001fca00078e02ff */
[----:B------:R-:W-:-:S05]  /*3c30*/  LEA.HI.X.SX32 R161, R161, R6, 0x1, P0 ;  /* 0x00000006a1a17211 */ /* 0x000fca00000f0eff */
        /* <DEDUP_REMOVED lines=60> */
[----:B------:R-:W-:Y:S02]  /*4000*/  PRMT R198, RZ, 0x7610, R198 ;  /* 0x00007610ffc67816 */ /* 0x000fe400000000c6 */
[----:B------:R-:W-:Y:S02]  /*4010*/  LOP3.LUT R192, R192, 0xffff, RZ, 0xc0, !PT ;  /* 0x0000ffffc0c07812 */ /* 0x000fe400078ec0ff */
[----:B------:R-:W-:Y:S02]  /*4020*/  LOP3.LUT R193, R193, 0xffff, RZ, 0xc0, !PT ;  /* 0x0000ffffc1c17812 */ /* 0x000fe400078ec0ff */
[----:B------:R-:W-:Y:S01]  /*4030*/  LOP3.LUT R163, R163, 0xffff, RZ, 0xc0, !PT ;  /* 0x0000ffffa3a37812 */ /* 0x000fe200078ec0ff */
[----:B0-----:R-:W-:-:S05]  /*4040*/  IMAD R161, R161, 0x1e, RZ ;  /* 0x0000001ea1a17824 */ /* 0x001fca00078e02ff */
[----:B------:R-:W-:-:S05]  /*4050*/  LEA.HI.X.SX32 R161, R161, R6, 0x1, P0 ;  /* 0x00000006a1a17211 */ /* 0x000fca00000f0eff */
[----:B------:R0:W5:Y:S01]  /*4060*/  @P1 LDG.E.U8 R198, desc[UR12][R160.64] ;  /* 0x0000000ca0c61981 */ /* 0x000162000c1e1100 */
[----:B--2---:R-:W-:Y:S02]  /*4070*/  LOP3.LUT R208, R208, 0xffff, RZ, 0xc0, !PT ;  /* 0x0000ffffd0d07812 */ /* 0x004fe400078ec0ff */
[----:B------:R-:W-:Y:S02]  /*4080*/  LOP3.LUT R206, R206, 0xffff, RZ, 0xc0, !PT ;  /* 0x0000ffffcece7812 */ /* 0x000fe400078ec0ff */
[----:B0-----:R-:W-:Y:S02]  /*4090*/  LOP3.LUT R160, R162, 0xffff, RZ, 0xc0, !PT ;  /* 0x0000ffffa2a07812 */ /* 0x001fe400078ec0ff */
[----:B------:R-:W-:Y:S02]  /*40a0*/  PRMT R161, R192, 0x3340, R193 ;  /* 0x00003340c0a17816 */ /* 0x000fe400000000c1 */
[----:B------:R-:W-:Y:S01]  /*40b0*/  PRMT R160, R160, 0x3340, R163 ;  /* 0x00003340a0a07816 */ /* 0x000fe200000000a3 */
[----:B------:R-:W0:Y:S01]  /*40c0*/  LDC R192, c[0x0][0x238] ;  /* 0x00008e00ffc07b82 */ /* 0x000e220000000800 */
[----:B------:R-:W-:-:S02]  /*40d0*/  LOP3.LUT R193, R207, 0xffff, RZ, 0xc0, !PT ;  /* 0x0000ffffcfc17812 */ /* 0x000fc400078ec0ff */
[----:B------:R-:W-:Y:S02]  /*40e0*/  LOP3.LUT R163, R205, 0xffff, RZ, 0xc0, !PT ;  /* 0x0000ffffcda37812 */ /* 0x000fe400078ec0ff */
[----:B------:R-:W-:Y:S02]  /*40f0*/  PRMT R193, R193, 0x3340, R208 ;  /* 0x00003340c1c17816 */ /* 0x000fe400000000d0 */
[----:B------:R-:W-:-:S04]  /*4100*/  PRMT R163, R163, 0x3340, R206 ;  /* 0x00003340a3a37816 */ /* 0x000fc800000000ce */
[----:B------:R-:W-:Y:S02]  /*4110*/  PRMT R163, R163, 0x5410, R193 ;  /* 0x00005410a3a37816 */ /* 0x000fe400000000c1 */
[----:B------:R-:W1:Y:S01]  /*4120*/  LDC R193, c[0x0][0x238] ;  /* 0x00008e00ffc17b82 */ /* 0x000e620000000800 */
[----:B------:R-:W-:Y:S02]  /*4130*/  LOP3.LUT R199, R199, 0xffff, RZ, 0xc0, !PT ;  /* 0x0000ffffc7c77812 */ /* 0x000fe400078ec0ff */
[----:B------:R-:W-:Y:S02]  /*4140*/  LOP3.LUT R200, R200, 0xffff, RZ, 0xc0, !PT ;  /* 0x0000ffffc8c87812 */ /* 0x000fe400078ec0ff */
[----:B------:R-:W-:Y:S02]  /*4150*/  ISETP.GT.AND P1, PT, R0, 0x1f, PT ;  /* 0x0000001f0000780c */ /* 0x000fe40003f24270 */
[----:B------:R-:W-:Y:S01]  /*4160*/  PRMT R199, R199, 0x3340, R200 ;  /* 0x00003340c7c77816 */ /* 0x000fe200000000c8 */
[----:B0-----:R-:W-:-:S03]  /*4170*/  IMAD R192, R192, 0x1f, RZ ;  /* 0x0000001fc0c07824 */ /* 0x001fc600078e02ff */
[--C-:B------:R-:W-:Y:S02]  /*4180*/  PRMT R161, R161, 0x5410, R199.reuse ;  /* 0x00005410a1a17816 */ /* 0x100fe400000000c7 */
[----:B------:R-:W-:Y:S02]  /*4190*/  IADD3 R192, P0, R192, R7, RZ ;  /* 0x00000007c0c07210 */ /* 0x000fe40007f1e0ff */
[----:B------:R-:W-:Y:S01]  /*41a0*/  PRMT R199, RZ, 0x7610, R199 ;  /* 0x00007610ffc77816 */ /* 0x000fe200000000c7 */
[----:B-1----:R-:W-:-:S05]  /*41b0*/  IMAD R193, R193, 0x1f, RZ ;  /* 0x0000001fc1c17824 */ /* 0x002fca00078e02ff */
[----:B------:R-:W-:-:S05]  /*41c0*/  LEA.HI.X.SX32 R193, R193, R6, 0x1, P0 ;  /* 0x00000006c1c17211 */ /* 0x000fca00000f0eff */
[----:B------:R0:W2:Y:S01]  /*41d0*/  @P1 LDG.E.U8 R199, desc[UR12][R192.64] ;  /* 0x0000000cc0c71981 */ /* 0x0000a2000c1e1100 */
[----:B------:R-:W-:Y:S02]  /*41e0*/  LOP3.LUT R201, R201, 0xffff, RZ, 0xc0, !PT ;  /* 0x0000ffffc9c97812 */ /* 0x000fe400078ec0ff */
[----:B------:R-:W-:Y:S02]  /*41f0*/  LOP3.LUT R162, R202, 0xffff, RZ, 0xc0, !PT ;  /* 0x0000ffffcaa27812 */ /* 0x000fe400078ec0ff */
[----:B------:R-:W-:Y:S02]  /*4200*/  LOP3.LUT R203, R203, 0xffff, RZ, 0xc0, !PT ;  /* 0x0000ffffcbcb7812 */ /* 0x000fe400078ec0ff */
[----:B------:R-:W-:Y:S02]  /*4210*/  LOP3.LUT R204, R204, 0xffff, RZ, 0xc0, !PT ;  /* 0x0000ffffcccc7812 */ /* 0x000fe400078ec0ff */
[----:B------:R-:W-:Y:S02]  /*4220*/  LOP3.LUT R200, R210, 0xffff, RZ, 0xc0, !PT ;  /* 0x0000ffffd2c87812 */ /* 0x000fe400078ec0ff */
[----:B----4-:R-:W-:-:S02]  /*4230*/  LOP3.LUT R212, R212, 0xffff, RZ, 0xc0, !PT ;  /* 0x0000ffffd4d47812 */ /* 0x010fc400078ec0ff */
[----:B------:R-:W-:Y:S02]  /*4240*/  PRMT R162, R201, 0x3340, R162 ;  /* 0x00003340c9a27816 */ /* 0x000fe400000000a2 */
[----:B------:R-:W-:Y:S02]  /*4250*/  PRMT R203, R203, 0x3340, R204 ;  /* 0x00003340cbcb7816 */ /* 0x000fe400000000cc */
[----:B------:R-:W-:Y:S02]  /*4260*/  PRMT R200, R200, 0x3340, R212 ;  /* 0x00003340c8c87816 */ /* 0x000fe400000000d4 */
[----:B------:R-:W-:Y:S02]  /*4270*/  PRMT R162, R162, 0x5410, R203 ;  /* 0x00005410a2a27816 */ /* 0x000fe400000000cb */
[----:B------:R-:W-:Y:S01]  /*4280*/  PRMT R160, R200, 0x5410, R160 ;  /* 0x00005410c8a07816 */ /* 0x000fe200000000a0 */
[----:B------:R-:W-:Y:S01]  /*4290*/  BAR.SYNC.DEFER_BLOCKING 0x0 ;  /* 0x0000000000007b1d */ /* 0x000fe20000010000 */
[----:B------:R-:W-:-:S02]  /*42a0*/  ISETP.GE.AND P0, PT, R4, R0, PT ;  /* 0x000000000400720c */ /* 0x000fc40003f06270 */
[----:B0-----:R-:W-:Y:S02]  /*42b0*/  IADD3 R192, P1, R2, R180, RZ ;  /* 0x000000b402c07210 */ /* 0x001fe40007f3e0ff */
[----:B------:R-:W-:Y:S02]  /*42c0*/  PRMT R201, RZ, 0x7610, R201 ;  /* 0x00007610ffc97816 */ /* 0x000fe400000000c9 */
[----:B------:R-:W-:Y:S01]  /*42d0*/  PRMT R200, RZ, 0x7610, R200 ;  /* 0x00007610ffc87816 */ /* 0x000fe200000000c8 */
[----:B------:R-:W-:Y:S01]  /*42e0*/  IMAD.X R193, R246, 0x1, R172, P1 ;  /* 0x00000001f6c17824 */ /* 0x000fe200008e06ac */
[----:B------:R0:W-:Y:S05]  /*42f0*/  STS.128 [R244+UR6], R160 ;  /* 0x000000a0f4007988 */ /* 0x0001ea0008000c06 */
[----:B------:R1:W4:Y:S01]  /*4300*/  @!P0 LDG.E.U8 R201, desc[UR12][R192.64] ;  /* 0x0000000cc0c98981 */ /* 0x000322000c1e1100 */
[----:B0-----:R-:W-:-:S02]  /*4310*/  IADD3 R160, P2, R2, R179, RZ ;  /* 0x000000b302a07210 */ /* 0x001fc40007f5e0ff */
[----:B------:R-:W-:-:S03]  /*4320*/  IADD3 R162, P1, R2, R178, RZ ;  /* 0x000000b202a27210 */ /* 0x000fc60007f3e0ff */
[C---:B------:R-:W-:Y:S01]  /*4330*/  IMAD.X R161, R246.reuse, 0x1, R170, P2 ;  /* 0x00000001f6a17824 */ /* 0x040fe200010e06aa */
[----:B-1----:R-:W-:Y:S01]  /*4340*/  PRMT R192, RZ, 0x7610, R192 ;  /* 0x00007610ffc07816 */ /* 0x002fe200000000c0 */
[----:B------:R-:W-:-:S03]  /*4350*/  IMAD.X R163, R246, 0x1, R168, P1 ;  /* 0x00000001f6a37824 */ /* 0x000fc600008e06a8 */
[----:B------:R0:W4:Y:S01]  /*4360*/  @!P0 LDG.E.U8 R200, desc[UR12][R160.64] ;  /* 0x0000000ca0c88981 */ /* 0x000122000c1e1100 */
[----:B------:R-:W-:-:S03]  /*4370*/  PRMT R193, RZ, 0x7610, R193 ;  /* 0x00007610ffc17816 */ /* 0x000fc600000000c1 */
[----:B------:R1:W4:Y:S01]  /*4380*/  @!P0 LDG.E.U8 R192, desc[UR12][R162.64] ;  /* 0x0000000ca2c08981 */ /* 0x000322000c1e1100 */
[----:B0-----:R-:W-:-:S05]  /*4390*/  IADD3 R160, P1, R2, R177, RZ ;  /* 0x000000b102a07210 */ /* 0x001fca0007f3e0ff */
[----:B------:R-:W-:Y:S01]  /*43a0*/  IMAD.X R161, R246, 0x1, R166, P1 ;  /* 0x00000001f6a17824 */ /* 0x000fe200008e06a6 */
[----:B-1----:R-:W-:-:S04]  /*43b0*/  IADD3 R162, P1, R2, R176, RZ ;  /* 0x000000b002a27210 */ /* 0x002fc80007f3e0ff */
[----:B------:R0:W4:Y:S01]  /*43c0*/  @!P0 LDG.E.U8 R193, desc[UR12][R160.64] ;  /* 0x0000000ca0c18981 */ /* 0x000122000c1e1100 */
[----:B------:R-:W-:Y:S01]  /*43d0*/  IMAD.X R163, R246, 0x1, R164, P1 ;  /* 0x00000001f6a37824 */ /* 0x000fe200008e06a4 */
[----:B------:R-:W-:Y:S02]  /*43e0*/  PRMT R203, RZ, 0x7610, R203 ;  /* 0x00007610ffcb7816 */ /* 0x000fe400000000cb */
[----:B0-----:R-:W-:-:S05]  /*43f0*/  IADD3 R160, P1, R2, R175, RZ ;  /* 0x000000af02a07210 */ /* 0x001fca0007f3e0ff */
[----:B------:R-:W-:-:S05]  /*4400*/  IMAD.X R161, R246, 0x1, R158, P1 ;  /* 0x00000001f6a17824 */ /* 0x000fca00008e069e */
[----:B------:R0:W4:Y:S01]  /*4410*/  @!P0 LDG.E.U8 R203, desc[UR12][R160.64] ;  /* 0x0000000ca0cb8981 */ /* 0x000122000c1e1100 */
        /* <DEDUP_REMOVED lines=65> */
[----:B------:R-:W-:-:S06]  /*4830*/  PRMT R202, RZ, 0x7610, R202 ;  /* 0x00007610ffca7816 */ /* 0x000fcc00000000ca */
[----:B------:R3:W4:Y:S01]  /*4840*/  @!P0 LDG.E.U8 R202, desc[UR12][R162.64] ;  /* 0x0000000ca2ca8981 */ /* 0x000722000c1e1100 */
[----:B0-----:R-:W-:-:S05]  /*4850*/  IADD3 R160, P1, R2, R219, RZ ;  /* 0x000000db02a07210 */ /* 0x001fca0007f3e0ff */
[----:B------:R-:W-:-:S05]  /*4860*/  IMAD.X R161, R246, 0x1, R217, P1 ;  /* 0x00000001f6a17824 */ /* 0x000fca00008e06d9 */
[----:B------:R0:W4:Y:S01]  /*4870*/  @!P0 LDG.E.U8 R232, desc[UR12][R160.64] ;  /* 0x0000000ca0e88981 */ /* 0x000122000c1e1100 */
[----:B---3--:R-:W-:Y:S02]  /*4880*/  LOP3.LUT R163, R194, 0xffff, RZ, 0xc0, !PT ;  /* 0x0000ffffc2a37812 */ /* 0x008fe400078ec0ff */
[----:B------:R-:W-:Y:S02]  /*4890*/  PRMT R194, RZ, 0x7610, R194 ;  /* 0x00007610ffc27816 */ /* 0x000fe400000000c2 */
[----:B0-----:R-:W-:-:S05]  /*48a0*/  IADD3 R160, P1, R2, R223, RZ ;  /* 0x000000df02a07210 */ /* 0x001fca0007f3e0ff */
[----:B------:R-:W-:Y:S01]  /*48b0*/  IMAD.X R161, R246, 0x1, R221, P1 ;  /* 0x00000001f6a17824 */ /* 0x000fe200008e06dd */
[----:B------:R-:W-:Y:S02]  /*48c0*/  LOP3.LUT R162, R188, 0xffff, RZ, 0xc0, !PT ;  /* 0x0000ffffbca27812 */ /* 0x000fe400078ec0ff */
[----:B------:R-:W-:Y:S02]  /*48d0*/  LOP3.LUT R185, R185, 0xffff, RZ, 0xc0, !PT ;  /* 0x0000ffffb9b97812 */ /* 0x000fe400078ec0ff */
[----:B------:R0:W3:Y:S02]  /*48e0*/  @!P0 LDG.E.U8 R194, desc[UR12][R160.64] ;  /* 0x0000000ca0c28981 */ /* 0x0000e4000c1e1100 */
[--C-:B------:R-:W-:Y:S02]  /*48f0*/  PRMT R162, R162, 0x3340, R185.reuse ;  /* 0x00003340a2a27816 */ /* 0x100fe400000000b9 */
[----:B------:R-:W-:Y:S02]  /*4900*/  PRMT R185, RZ, 0x7610, R185 ;  /* 0x00007610ffb97816 */ /* 0x000fe400000000b9 */
[----:B0-----:R-:W-:-:S05]  /*4910*/  IADD3 R160, P1, R2, R227, RZ ;  /* 0x000000e302a07210 */ /* 0x001fca0007f3e0ff */
[----:B------:R-:W-:Y:S01]  /*4920*/  IMAD.X R161, R246, 0x1, R225, P1 ;  /* 0x00000001f6a17824 */ /* 0x000fe200008e06e1 */
[----:B-----5:R-:W-:Y:S02]  /*4930*/  LOP3.LUT R183, R183, 0xffff, RZ, 0xc0, !PT ;  /* 0x0000ffffb7b77812 */ /* 0x020fe400078ec0ff */
[----:B------:R-:W-:Y:S02]  /*4940*/  LOP3.LUT R188, R191, 0xffff, RZ, 0xc0, !PT ;  /* 0x0000ffffbfbc7812 */ /* 0x000fe400078ec0ff */
[----:B------:R0:W5:Y:S02]  /*4950*/  @!P0 LDG.E.U8 R185, desc[UR12][R160.64] ;  /* 0x0000000ca0b98981 */ /* 0x000164000c1e1100 */
[----:B------:R-:W-:Y:S02]  /*4960*/  PRMT R188, R183, 0x3340, R188 ;  /* 0x00003340b7bc7816 */ /* 0x000fe400000000bc */
        /* <DEDUP_REMOVED lines=23> */
[----:B------:R-:W-:-:S05]  /*4ae0*/  IMAD.X R161, R246, 0x1, R237, P1 ;  /* 0x00000001f6a17824 */ /* 0x000fca00008e06ed */
[----:B------:R0:W3:Y:S01]  /*4af0*/  @!P0 LDG.E.U8 R186, desc[UR12][R160.64] ;  /* 0x0000000ca0ba8981 */ /* 0x0000e2000c1e1100 */
[----:B------:R-:W-:Y:S02]  /*4b00*/  PRMT R191, RZ, 0x7610, R191 ;  /* 0x00007610ffbf7816 */ /* 0x000fe400000000bf */
[----:B0-----:R-:W-:-:S05]  /*4b10*/  IADD3 R160, P1, R2, R240, RZ ;  /* 0x000000f002a07210 */ /* 0x001fca0007f3e0ff */
[----:B------:R-:W-:Y:S01]  /*4b20*/  IMAD.X R161, R246, 0x1, R239, P1 ;  /* 0x00000001f6a17824 */ /* 0x000fe200008e06ef */
[----:B------:R-:W-:-:S04]  /*4b30*/  LOP3.LUT R195, R195, 0xffff, RZ, 0xc0, !PT ;  /* 0x0000ffffc3c37812 */ /* 0x000fc800078ec0ff */
[----:B------:R0:W3:Y:S01]  /*4b40*/  @!P0 LDG.E.U8 R191, desc[UR12][R160.64] ;  /* 0x0000000ca0bf8981 */ /* 0x0000e2000c1e1100 */
[----:B------:R-:W-:Y:S02]  /*4b50*/  PRMT R163, R163, 0x3340, R195 ;  /* 0x00003340a3a37816 */ /* 0x000fe400000000c3 */
[----:B------:R-:W-:Y:S02]  /*4b60*/  LOP3.LUT R195, R196, 0xffff, RZ, 0xc0, !PT ;  /* 0x0000ffffc4c37812 */ /* 0x000fe400078ec0ff */
        /* <DEDUP_REMOVED lines=8> */
[----:B0-----:R-:W-:Y:S02]  /*4bf0*/  PRMT R160, R163, 0x5410, R162 ;  /* 0x00005410a3a07816 */ /* 0x001fe400000000a2 */
[----:B------:R-:W-:-:S05]  /*4c00*/  IADD3 R162, P1, R2, R3, RZ ;  /* 0x0000000302a27210 */ /* 0x000fca0007f3e0ff */
[----:B------:R-:W-:-:S05]  /*4c10*/  IMAD.X R163, R246, 0x1, R174, P1 ;  /* 0x00000001f6a37824 */ /* 0x000fca00008e06ae */
[----:B------:R0:W3:Y:S01]  /*4c20*/  @!P0 LDG.E.U8 R198, desc[UR12][R162.64] ;  /* 0x0000000ca2c68981 */ /* 0x0000e2000c1e1100 */
[----:B--2---:R-:W-:-:S04]  /*4c30*/  LOP3.LUT R199, R199, 0xffff, RZ, 0xc0, !PT ;  /* 0x0000ffffc7c77812 */ /* 0x004fc800078ec0ff */
[----:B------:R-:W-:Y:S02]  /*4c40*/  PRMT R197, R197, 0x3340, R199 ;  /* 0x00003340c5c57816 */ /* 0x000fe400000000c7 */
[----:B------:R-:W-:Y:S02]  /*4c50*/  LOP3.LUT R199, R244, 0x10, RZ, 0x3c, !PT ;  /* 0x00000010f4c77812 */ /* 0x000fe400078e3cff */
[----:B------:R-:W-:Y:S02]  /*4c60*/  PRMT R161, R188, 0x5410, R189 ;  /* 0x00005410bca17816 */ /* 0x000fe400000000bd */
[----:B0-----:R-:W-:Y:S02]  /*4c70*/  PRMT R162, R187, 0x5410, R190 ;  /* 0x00005410bba27816 */ /* 0x001fe400000000be */
[----:B------:R-:W-:-:S05]  /*4c80*/  PRMT R163, R195, 0x5410, R197 ;  /* 0x00005410c3a37816 */ /* 0x000fca00000000c5 */
[----:B------:R0:W-:Y:S04]  /*4c90*/  STS.128 [R199+UR6], R160 ;  /* 0x000000a0c7007988 */ /* 0x0001e80008000c06 */
[----:B----4-:R0:W-:Y:S04]  /*4ca0*/  STS.U8 [R245+UR6+0x1f00], R201 ;  /* 0x001f00c9f5007988 */ /* 0x0101e80008000006 */
[----:B------:R0:W-:Y:S04]  /*4cb0*/  STS.U8 [R245+UR6+0x1e00], R192 ;  /* 0x001e00c0f5007988 */ /* 0x0001e80008000006 */
        /* <DEDUP_REMOVED lines=10> */
[----:B-----5:R0:W-:Y:S04]  /*4d60*/  STS.U8 [R245+UR6+0x1300], R185 ;  /* 0x001300b9f5007988 */ /* 0x0201e80008000006 */
[----:B---3--:R0:W-:Y:S04]  /*4d70*/  STS.U8 [R245+UR6+0x1200], R184 ;  /* 0x001200b8f5007988 */ /* 0x0081e80008000006 */
        /* <DEDUP_REMOVED lines=17> */
[----:B------:R0:W-:Y:S01]  /*4e90*/  STS.U8 [R243+UR6+0x1f80], R198 ;  /* 0x001f80c6f3007988 */ /* 0x0001e20008000006 */
[----:B------:R1:W-:Y:S06]  /*4ea0*/  MEMBAR.ALL.CTA ;  /* 0x0000000000007992 */ /* 0x0003ec0000008000 */
[----:B-1----:R-:W1:Y:S02]  /*4eb0*/  FENCE.VIEW.ASYNC.S ;  /* 0x00000000000073c6 */ /* 0x002e640000000000 */
[----:B-1----:R-:W-:Y:S06]  /*4ec0*/  BAR.SYNC.DEFER_BLOCKING 0x0 ;  /* 0x0000000000007b1d */ /* 0x002fec0000010000 */
[----:B------:R-:W-:Y:S01]  /*4ed0*/  UMOV UR16, UR4 ;  /* 0x0000000400107c82 */ /* 0x000fe20008000000 */
[----:B------:R-:W-:Y:S01]  /*4ee0*/  UMOV UR17, 0xc0000010 ;  /* 0xc000001000117882 */ /* 0x000fe20000000000 */
[----:B------:R-:W-:Y:S01]  /*4ef0*/  UMOV UR10, UR18 ;  /* 0x00000012000a7c82 */ /* 0x000fe20008000000 */
[----:B------:R-:W-:Y:S01]  /*4f00*/  UMOV UR11, UR19 ;  /* 0x00000013000b7c82 */ /* 0x000fe20008000000 */
[----:B------:R-:W-:-:S06]  /*4f10*/  WARPGROUP.ARRIVE ;  /* 0x00000000000079c5 */ /* 0x000fcc0000000000 */
[----:B------:R-:W-:-:S12]  /*4f20*/  QGMMA.64x128x32.F32.E5M2.E5M2 R88, gdesc[UR16], R88 ;  /* 0x01e00000105879f3 */ /* 0x000fd80008703858 */
[----:B------:R-:W-:Y:S01]  /*4f30*/  QGMMA.64x128x32.F32.E5M2.E5M2 R24, gdesc[UR8], R24, gsb0 ;  /* 0x01e00000081879f3 */ /* 0x000fe20008003818 */
[----:B------:R-:W-:-:S04]  /*4f40*/  IADD3 R177, P4, R177, UR14, RZ ;  /* 0x0000000eb1b17c10 */ /* 0x000fc8000ff9e0ff */
[----:B------:R-:W-:Y:S02]  /*4f50*/  IADD3.X R166, R166, UR15, RZ, P4, !PT ;  /* 0x0000000fa6a67c10 */ /* 0x000fe4000a7fe4ff */
[----:B------:R-:W-:Y:S02]  /*4f60*/  IADD3 R165, P4, R165, UR14, RZ ;  /* 0x0000000ea5a57c10 */ /* 0x000fe4000ff9e0ff */
[----:B------:R-:W-:Y:S02]  /*4f70*/  IADD3 R3, P0, R3, UR14, RZ ;  /* 0x0000000e03037c10 */ /* 0x000fe4000ff1e0ff */
[----:B------:R-:W-:Y:S02]  /*4f80*/  IADD3 R180, P1, R180, UR14, RZ ;  /* 0x0000000eb4b47c10 */ /* 0x000fe4000ff3e0ff */
[----:B------:R-:W-:Y:S02]  /*4f90*/  IADD3 R179, P2, R179, UR14, RZ ;  /* 0x0000000eb3b37c10 */ /* 0x000fe4000ff5e0ff */
[----:B------:R-:W-:-:S02]  /*4fa0*/  IADD3 R178, P3, R178, UR14, RZ ;  /* 0x0000000eb2b27c10 */ /* 0x000fc4000ff7e0ff */
[----:B------:R-:W-:Y:S02]  /*4fb0*/  IADD3.X R20, R20, UR15, RZ, P4, !PT ;  /* 0x0000000f14147c10 */ /* 0x000fe4000a7fe4ff */
[----:B------:R-:W-:Y:S02]  /*4fc0*/  IADD3 R19, P4, R19, UR14, RZ ;  /* 0x0000000e13137c10 */ /* 0x000fe4000ff9e0ff */
[----:B------:R-:W-:Y:S02]  /*4fd0*/  IADD3 R176, P5, R176, UR14, RZ ;  /* 0x0000000eb0b07c10 */ /* 0x000fe4000ffbe0ff */
[----:B------:R-:W-:Y:S02]  /*4fe0*/  IADD3.X R174, R174, UR15, RZ, P0, !PT ;  /* 0x0000000faeae7c10 */ /* 0x000fe400087fe4ff */
[----:B------:R-:W-:Y:S02]  /*4ff0*/  IADD3.X R172, R172, UR15, RZ, P1, !PT ;  /* 0x0000000facac7c10 */ /* 0x000fe40008ffe4ff */
[----:B------:R-:W-:-:S02]  /*5000*/  IADD3.X R170, R170, UR15, RZ, P2, !PT ;  /* 0x0000000faaaa7c10 */ /* 0x000fc400097fe4ff */
[----:B------:R-:W-:Y:S02]  /*5010*/  IADD3.X R168, R168, UR15, RZ, P3, !PT ;  /* 0x0000000fa8a87c10 */ /* 0x000fe40009ffe4ff */
[----:B------:R-:W-:Y:S02]  /*5020*/  IADD3 R175, P6, R175, UR14, RZ ;  /* 0x0000000eafaf7c10 */ /* 0x000fe4000ffde0ff */
[----:B------:R-:W-:Y:S02]  /*5030*/  IADD3 R173, P0, R173, UR14, RZ ;  /* 0x0000000eadad7c10 */ /* 0x000fe4000ff1e0ff */
[----:B------:R-:W-:Y:S02]  /*5040*/  IADD3 R171, P1, R171, UR14, RZ ;  /* 0x0000000eabab7c10 */ /* 0x000fe4000ff3e0ff */
[----:B------:R-:W-:Y:S02]  /*5050*/  IADD3 R169, P2, R169, UR14, RZ ;  /* 0x0000000ea9a97c10 */ /* 0x000fe4000ff5e0ff */
[----:B------:R-:W-:Y:S01]  /*5060*/  IADD3 R167, P3, R167, UR14, RZ ;  /* 0x0000000ea7a77c10 */ /* 0x000fe2000ff7e0ff */
[----:B------:R-:W-:Y:S01]  /*5070*/  VIADD R5, R5, 0xffffffff ;  /* 0xffffffff05057836 */ /* 0x000fe20000000000 */
[----:B------:R-:W-:-:S02]  /*5080*/  IADD3.X R10, R10, UR15, RZ, P4, !PT ;  /* 0x0000000f0a0a7c10 */ /* 0x000fc4000a7fe4ff */
[----:B------:R-:W-:Y:S02]  /*5090*/  IADD3.X R164, R164, UR15, RZ, P5, !PT ;  /* 0x0000000fa4a47c10 */ /* 0x000fe4000affe4ff */
[----:B------:R-:W-:Y:S02]  /*50a0*/  IADD3 R227, P4, R227, UR14, RZ ;  /* 0x0000000ee3e37c10 */ /* 0x000fe4000ff9e0ff */
[----:B------:R-:W-:Y:S02]  /*50b0*/  IADD3 R159, P5, R159, UR14, RZ ;  /* 0x0000000e9f9f7c10 */ /* 0x000fe4000ffbe0ff */
[----:B------:R-:W-:Y:S02]  /*50c0*/  IADD3.X R158, R158, UR15, RZ, P6, !PT ;  /* 0x0000000f9e9e7c10 */ /* 0x000fe4000b7fe4ff */
[----:B------:R-:W-:Y:S02]  /*50d0*/  IADD3.X R156, R156, UR15, RZ, P0, !PT ;  /* 0x0000000f9c9c7c10 */ /* 0x000fe400087fe4ff */
[----:B------:R-:W-:-:S02]  /*50e0*/  IADD3.X R154, R154, UR15, RZ, P1, !PT ;  /* 0x0000000f9a9a7c10 */ /* 0x000fc40008ffe4ff */
[----:B------:R-:W-:Y:S02]  /*50f0*/  IADD3.X R152, R152, UR15, RZ, P2, !PT ;  /* 0x0000000f98987c10 */ /* 0x000fe400097fe4ff */
[----:B------:R-:W-:Y:S02]  /*5100*/  IADD3.X R22, R22, UR15, RZ, P3, !PT ;  /* 0x0000000f16167c10 */ /* 0x000fe40009ffe4ff */
[----:B------:R-:W-:Y:S02]  /*5110*/  IADD3 R157, P6, R157, UR14, RZ ;  /* 0x0000000e9d9d7c10 */ /* 0x000fe4000ffde0ff */
[----:B------:R-:W-:Y:S02]  /*5120*/  IADD3 R155, P0, R155, UR14, RZ ;  /* 0x0000000e9b9b7c10 */ /* 0x000fe4000ff1e0ff */
[----:B------:R-:W-:Y:S02]  /*5130*/  IADD3 R153, P1, R153, UR14, RZ ;  /* 0x0000000e99997c10 */ /* 0x000fe4000ff3e0ff */
[----:B------:R-:W-:-:S02]  /*5140*/  IADD3 R23, P2, R23, UR14, RZ ;  /* 0x0000000e17177c10 */ /* 0x000fc4000ff5e0ff */
[----:B------:R-:W-:Y:S02]  /*5150*/  IADD3 R21, P3, R21, UR14, RZ ;  /* 0x0000000e15157c10 */ /* 0x000fe4000ff7e0ff */
[----:B------:R-:W-:Y:S02]  /*5160*/  IADD3.X R225, R225, UR15, RZ, P4, !PT ;  /* 0x0000000fe1e17c10 */ /* 0x000fe4000a7fe4ff */
[----:B------:R-:W-:Y:S02]  /*5170*/  IADD3.X R18, R18, UR15, RZ, P5, !PT ;  /* 0x0000000f12127c10 */ /* 0x000fe4000affe4ff */
[----:B------:R-:W-:Y:S02]  /*5180*/  ISETP.NE.U32.AND P4, PT, R5, RZ, PT ;  /* 0x000000ff0500720c */ /* 0x000fe40003f85070 */
[----:B------:R-:W-:Y:S02]  /*5190*/  IADD3 R17, P5, R17, UR14, RZ ;  /* 0x0000000e11117c10 */ /* 0x000fe4000ffbe0ff */
[----:B------:R-:W-:-:S02]  /*51a0*/  IADD3.X R16, R16, UR15, RZ, P6, !PT ;  /* 0x0000000f10107c10 */ /* 0x000fc4000b7fe4ff */
[----:B------:R-:W-:Y:S02]  /*51b0*/  IADD3.X R14, R14, UR15, RZ, P0, !PT ;  /* 0x0000000f0e0e7c10 */ /* 0x000fe400087fe4ff */
[----:B------:R-:W-:Y:S02]  /*51c0*/  IADD3.X R13, R13, UR15, RZ, P1, !PT ;  /* 0x0000000f0d0d7c10 */ /* 0x000fe40008ffe4ff */
[----:B------:R-:W-:Y:S02]  /*51d0*/  IADD3.X R12, R12, UR15, RZ, P2, !PT ;  /* 0x0000000f0c0c7c10 */ /* 0x000fe400097fe4ff */
[----:B------:R-:W-:Y:S02]  /*51e0*/  IADD3.X R11, R11, UR15, RZ, P3, !PT ;  /* 0x0000000f0b0b7c10 */ /* 0x000fe40009ffe4ff */
[----:B------:R-:W-:Y:S02]  /*51f0*/  IADD3 R15, P6, R15, UR14, RZ ;  /* 0x0000000e0f0f7c10 */ /* 0x000fe4000ffde0ff */
[----:B------:R-:W-:-:S02]  /*5200*/  IADD3 R211, P0, R211, UR14, RZ ;  /* 0x0000000ed3d37c10 */ /* 0x000fc4000ff1e0ff */
[----:B------:R-:W-:Y:S02]  /*5210*/  IADD3 R215, P1, R215, UR14, RZ ;  /* 0x0000000ed7d77c10 */ /* 0x000fe4000ff3e0ff */
[----:B------:R-:W-:Y:S02]  /*5220*/  IADD3 R219, P2, R219, UR14, RZ ;  /* 0x0000000edbdb7c10 */ /* 0x000fe4000ff5e0ff */
[----:B------:R-:W-:Y:S02]  /*5230*/  IADD3 R223, P3, R223, UR14, RZ ;  /* 0x0000000edfdf7c10 */ /* 0x000fe4000ff7e0ff */
[----:B------:R-:W-:Y:S02]  /*5240*/  IADD3.X R9, R9, UR15, RZ, P5, !PT ;  /* 0x0000000f09097c10 */ /* 0x000fe4000affe4ff */
        /* <DEDUP_REMOVED lines=12> */
[----:B------:R-:W-:Y:S02]  /*5310*/  IADD3 R7, P5, R248, R7, RZ ;  /* 0x00000007f8077210 */ /* 0x000fe40007fbe0ff */
[----:B------:R-:W-:-:S02]  /*5320*/  IADD3.X R233, R233, UR15, RZ, P6, !PT ;  /* 0x0000000fe9e97c10 */ /* 0x000fc4000b7fe4ff */
[----:B------:R-:W-:Y:S02]  /*5330*/  IADD3.X R235, R235, UR15, RZ, P0, !PT ;  /* 0x0000000febeb7c10 */ /* 0x000fe400087fe4ff */
[----:B------:R-:W-:Y:S02]  /*5340*/  IADD3.X R237, R237, UR15, RZ, P1, !PT ;  /* 0x0000000feded7c10 */ /* 0x000fe40008ffe4ff */
[----:B------:R-:W-:Y:S02]  /*5350*/  IADD3.X R239, R239, UR15, RZ, P2, !PT ;  /* 0x0000000fefef7c10 */ /* 0x000fe400097fe4ff */
[----:B------:R-:W-:Y:S01]  /*5360*/  IADD3.X R241, R241, UR15, RZ, P3, !PT ;  /* 0x0000000ff1f17c10 */ /* 0x000fe20009ffe4ff */
[----:B------:R-:W-:Y:S02]  /*5370*/  WARPGROUP.DEPBAR.LE gsb0, 0x0 ;  /* 0x00008000000079c5 */ /* 0x000fe40000010000 */
[----:B------:R-:W-:Y:S01]  /*5380*/  VIADD R0, R0, 0xffffffe0 ;  /* 0xffffffe000007836 */ /* 0x000fe20000000000 */
[----:B------:R-:W-:Y:S01]  /*5390*/  LEA.HI.X.SX32 R6, R248, R6, 0x1, P5 ;  /* 0x00000006f8067211 */ /* 0x000fe200028f0eff */
[----:B0-----:R-:W-:Y:S06]  /*53a0*/  @P4 BRA `(.L_x_1) ;  /* 0xffffffdc009c4947 */ /* 0x001fec000383ffff */
.L_x_0:
[----:B------:R-:W0:Y:S01]  /*53b0*/  S2R R160, SR_TID.X ;  /* 0x0000000000a07919 */ /* 0x000e220000002100 */
[----:B------:R-:W-:Y:S01]  /*53c0*/  F2FP.SATFINITE.E5M2.F32.PACK_AB_MERGE_C R4, R89, R88, RZ ;  /* 0x000000585904723e */ /* 0x000fe200048060ff */
[----:B------:R-:W-:Y:S01]  /*53d0*/  ULDC.64 UR4, c[0x0][0x228] ;  /* 0x00008a0000047ab9 */ /* 0x000fe20000000a00 */
[----:B------:R-:W-:Y:S01]  /*53e0*/  F2FP.SATFINITE.E5M2.F32.PACK_AB_MERGE_C R5, R91, R90, RZ ;  /* 0x0000005a5b05723e */ /* 0x000fe200048060ff */
[----:B------:R-:W-:Y:S01]  /*53f0*/  ULDC UR8, c[0x0][0x22c] ;  /* 0x00008b0000087ab9 */ /* 0x000fe20000000800 */
[----:B------:R-:W-:Y:S02]  /*5400*/  F2FP.SATFINITE.E5M2.F32.PACK_AB_MERGE_C R93, R93, R92, RZ ;  /* 0x0000005c5d5d723e */ /* 0x000fe400048060ff */
[----:B------:R-:W-:Y:S02]  /*5410*/  F2FP.SATFINITE.E5M2.F32.PACK_AB_MERGE_C R94, R95, R94, RZ ;  /* 0x0000005e5f5e723e */ /* 0x000fe400048060ff */
[----:B------:R-:W-:Y:S02]  /*5420*/  F2FP.SATFINITE.E5M2.F32.PACK_AB_MERGE_C R6, R25, R24, RZ ;  /* 0x000000181906723e */ /* 0x000fe400048060ff */
[----:B------:R-:W-:-:S02]  /*5430*/  F2FP.SATFINITE.E5M2.F32.PACK_AB_MERGE_C R7, R27, R26, RZ ;  /* 0x0000001a1b07723e */ /* 0x000fc400048060ff */
[----:B------:R-:W-:Y:S02]  /*5440*/  F2FP.SATFINITE.E5M2.F32.PACK_AB_MERGE_C R29, R29, R28, RZ ;  /* 0x0000001c1d1d723e */ /* 0x000fe400048060ff */
[----:B------:R-:W-:Y:S02]  /*5450*/  F2FP.SATFINITE.E5M2.F32.PACK_AB_MERGE_C R30, R31, R30, RZ ;  /* 0x0000001e1f1e723e */ /* 0x000fe400048060ff */
[----:B------:R-:W-:Y:S02]  /*5460*/  F2FP.SATFINITE.E5M2.F32.PACK_AB_MERGE_C R37, R37, R36, RZ ;  /* 0x000000242525723e */ /* 0x000fe400048060ff */
[----:B------:R-:W-:Y:S02]  /*5470*/  PRMT R4, R4, 0x5410, R93 ;  /* 0x0000541004047816 */ /* 0x000fe4000000005d */
[----:B------:R-:W-:Y:S02]  /*5480*/  PRMT R5, R5, 0x5410, R94 ;  /* 0x0000541005057816 */ /* 0x000fe4000000005e */
[----:B------:R-:W-:-:S02]  /*5490*/  PRMT R6, R6, 0x5410, R29 ;  /* 0x0000541006067816 */ /* 0x000fc4000000001d */
[----:B------:R-:W-:Y:S02]  /*54a0*/  PRMT R7, R7, 0x5410, R30 ;  /* 0x0000541007077816 */ /* 0x000fe4000000001e */
[----:B------:R-:W-:Y:S01]  /*54b0*/  LEA R245, R245, UR6, 0x4 ;  /* 0x00000006f5f57c11 */ /* 0x000fe2000f8e20ff */
[----:B------:R-:W-:Y:S01]  /*54c0*/  BAR.SYNC.DEFER_BLOCKING 0x0 ;  /* 0x0000000000007b1d */ /* 0x000fe20000010000 */
[----:B------:R-:W-:Y:S02]  /*54d0*/  F2FP.SATFINITE.E5M2.F32.PACK_AB_MERGE_C R98, R99, R98, RZ ;  /* 0x000000626362723e */ /* 0x000fe400048060ff */
[----:B------:R-:W-:Y:S01]  /*54e0*/  F2FP.SATFINITE.E5M2.F32.PACK_AB_MERGE_C R103, R103, R102, RZ ;  /* 0x000000666767723e */ /* 0x000fe200048060ff */
[C---:B0-----:R-:W-:Y:S01]  /*54f0*/  IMAD.SHL.U32 R0, R160.reuse, 0x10, RZ ;  /* 0x00000010a0007824 */ /* 0x041fe200078e00ff */
[----:B------:R-:W-:Y:S01]  /*5500*/  F2FP.SATFINITE.E5M2.F32.PACK_AB_MERGE_C R96, R97, R96, RZ ;  /* 0x000000606160723e */ /* 0x000fe200048060ff */
[C---:B------:R-:W-:Y:S01]  /*5510*/  IMAD.SHL.U32 R2, R160.reuse, 0x40, RZ ;  /* 0x00000040a0027824 */ /* 0x040fe200078e00ff */
[----:B------:R-:W-:-:S02]  /*5520*/  LOP3.LUT R160, R160, 0x60, RZ, 0xc0, !PT ;  /* 0x00000060a0a07812 */ /* 0x000fc400078ec0ff */
[----:B------:R-:W-:Y:S02]  /*5530*/  LOP3.LUT R0, R0, 0xf0, RZ, 0xc0, !PT ;  /* 0x000000f000007812 */ /* 0x000fe400078ec0ff */
[----:B------:R-:W-:Y:S01]  /*5540*/  LOP3.LUT R3, R2, 0x400, RZ, 0xc0, !PT ;  /* 0x0000040002037812 */ /* 0x000fe200078ec0ff */
[----:B------:R-:W-:Y:S01]  /*5550*/  VIADD R2, R181, 0x1 ;  /* 0x00000001b5027836 */ /* 0x000fe20000000000 */
[----:B------:R-:W-:Y:S02]  /*5560*/  F2FP.SATFINITE.E5M2.F32.PACK_AB_MERGE_C R101, R101, R100, RZ ;  /* 0x000000646565723e */ /* 0x000fe400048060ff */
[----:B------:R-:W-:Y:S01]  /*5570*/  IADD3 R0, R3, UR6, R0 ;  /* 0x0000000603007c10 */ /* 0x000fe2000fffe000 */
[----:B------:R-:W-:Y:S01]  /*5580*/  ULDC UR6, c[0x0][0x22c] ;  /* 0x00008b0000067ab9 */ /* 0x000fe20000000800 */
[----:B------:R-:W-:Y:S02]  /*5590*/  F2FP.SATFINITE.E5M2.F32.PACK_AB_MERGE_C R32, R33, R32, RZ ;  /* 0x000000202120723e */ /* 0x000fe400048060ff */
[----:B------:R-:W-:Y:S01]  /*55a0*/  F2FP.SATFINITE.E5M2.F32.PACK_AB_MERGE_C R34, R35, R34, RZ ;  /* 0x000000222322723e */ /* 0x000fe200048060ff */
[----:B------:R-:W-:Y:S01]  /*55b0*/  IMAD R36, R160, 0x8, R0 ;  /* 0x00000008a0247824 */ /* 0x000fe200078e0200 */
[----:B------:R-:W-:Y:S01]  /*55c0*/  F2FP.SATFINITE.E5M2.F32.PACK_AB_MERGE_C R39, R39, R38, RZ ;  /* 0x000000262727723e */ /* 0x000fe200048060ff */
[----:B------:R-:W-:Y:S01]  /*55d0*/  VIADD R0, R181, 0x2 ;  /* 0x00000002b5007836 */ /* 0x000fe20000000000 */
[----:B------:R-:W-:-:S02]  /*55e0*/  PRMT R97, R98, 0x5410, R103 ;  /* 0x0000541062617816 */ /* 0x000fc40000000067 */
[----:B------:R-:W-:Y:S01]  /*55f0*/  STSM.16.M88.4 [R36], R4 ;  /* 0x0000000424007844 */ /* 0x000fe20000000200 */
[----:B------:R-:W-:Y:S02]  /*5600*/  PRMT R96, R96, 0x5410, R101 ;  /* 0x0000541060607816 */ /* 0x000fe40000000065 */
[----:B------:R-:W-:Y:S01]  /*5610*/  PRMT R98, R32, 0x5410, R37 ;  /* 0x0000541020627816 */ /* 0x000fe20000000025 */
[----:B------:R-:W-:Y:S01]  /*5620*/  BAR.SYNC.DEFER_BLOCKING 0x0 ;  /* 0x0000000000007b1d */ /* 0x000fe20000010000 */
[----:B------:R-:W-:Y:S02]  /*5630*/  PRMT R99, R34, 0x5410, R39 ;  /* 0x0000541022637816 */ /* 0x000fe40000000027 */
[----:B------:R-:W-:Y:S02]  /*5640*/  F2FP.SATFINITE.E5M2.F32.PACK_AB_MERGE_C R106, R107, R106, RZ ;  /* 0x0000006a6b6a723e */ /* 0x000fe400048060ff */
[----:B------:R-:W-:Y:S02]  /*5650*/  F2FP.SATFINITE.E5M2.F32.PACK_AB_MERGE_C R111, R111, R110, RZ ;  /* 0x0000006e6f6f723e */ /* 0x000fe400048060ff */
[----:B------:R-:W-:-:S02]  /*5660*/  F2FP.SATFINITE.E5M2.F32.PACK_AB_MERGE_C R104, R105, R104, RZ ;  /* 0x000000686968723e */ /* 0x000fc400048060ff */
[----:B------:R-:W-:Y:S02]  /*5670*/  F2FP.SATFINITE.E5M2.F32.PACK_AB_MERGE_C R109, R109, R108, RZ ;  /* 0x0000006c6d6d723e */ /* 0x000fe400048060ff */
[----:B------:R-:W-:Y:S02]  /*5680*/  F2FP.SATFINITE.E5M2.F32.PACK_AB_MERGE_C R40, R41, R40, RZ ;  /* 0x000000282928723e */ /* 0x000fe400048060ff */
[----:B------:R-:W-:Y:S02]  /*5690*/  F2FP.SATFINITE.E5M2.F32.PACK_AB_MERGE_C R42, R43, R42, RZ ;  /* 0x0000002a2b2a723e */ /* 0x000fe400048060ff */
[----:B------:R-:W-:Y:S02]  /*56a0*/  F2FP.SATFINITE.E5M2.F32.PACK_AB_MERGE_C R45, R45, R44, RZ ;  /* 0x0000002c2d2d723e */ /* 0x000fe400048060ff */
[----:B------:R-:W-:Y:S02]  /*56b0*/  F2FP.SATFINITE.E5M2.F32.PACK_AB_MERGE_C R47, R47, R46, RZ ;  /* 0x0000002e2f2f723e */ /* 0x000fe400048060ff */
[----:B------:R-:W-:-:S02]  /*56c0*/  PRMT R105, R106, 0x5410, R111 ;  /* 0x000054106a697816 */ /* 0x000fc4000000006f */
[----:B------:R-:W-:Y:S02]  /*56d0*/  PRMT R104, R104, 0x5410, R109 ;  /* 0x0000541068687816 */ /* 0x000fe4000000006d */
[----:B------:R-:W-:Y:S01]  /*56e0*/  PRMT R106, R40, 0x5410, R45 ;  /* 0x00005410286a7816 */ /* 0x000fe2000000002d */
[----:B------:R-:W0:Y:S01]  /*56f0*/  LDS.128 R28, [R245] ;  /* 0x00000000f51c7984 */ /* 0x000e220000000c00 */
[----:B------:R-:W-:Y:S02]  /*5700*/  PRMT R107, R42, 0x5410, R47 ;  /* 0x000054102a6b7816 */ /* 0x000fe4000000002f */
[----:B------:R-:W-:Y:S01]  /*5710*/  F2FP.SATFINITE.E5M2.F32.PACK_AB_MERGE_C R114, R115, R114, RZ ;  /* 0x000000727372723e */ /* 0x000fe200048060ff */
[----:B------:R-:W-:Y:S01]  /*5720*/  BAR.SYNC.DEFER_BLOCKING 0x0 ;  /* 0x0000000000007b1d */ /* 0x000fe20000010000 */
        /* <DEDUP_REMOVED lines=9> */
[----:B------:R-:W-:Y:S02]  /*57c0*/  PRMT R114, R48, 0x5410, R53 ;  /* 0x0000541030727816 */ /* 0x000fe40000000035 */
[----:B------:R-:W-:Y:S02]  /*57d0*/  PRMT R115, R50, 0x5410, R55 ;  /* 0x0000541032737816 */ /* 0x000fe40000000037 */
[----:B------:R-:W-:Y:S01]  /*57e0*/  F2FP.SATFINITE.E5M2.F32.PACK_AB_MERGE_C R122, R123, R122, RZ ;  /* 0x0000007a7b7a723e */ /* 0x000fe200048060ff */
[----:B------:R-:W-:Y:S01]  /*57f0*/  STSM.16.M88.4 [R36], R96 ;  /* 0x0000006024007844 */ /* 0x000fe20000000200 */
[----:B------:R-:W-:Y:S02]  /*5800*/  F2FP.SATFINITE.E5M2.F32.PACK_AB_MERGE_C R127, R127, R126, RZ ;  /* 0x0000007e7f7f723e */ /* 0x000fe400048060ff */
[----:B------:R-:W-:Y:S01]  /*5810*/  F2FP.SATFINITE.E5M2.F32.PACK_AB_MERGE_C R120, R121, R120, RZ ;  /* 0x000000787978723e */ /* 0x000fe200048060ff */
[----:B------:R-:W-:Y:S01]  /*5820*/  BAR.SYNC.DEFER_BLOCKING 0x0 ;  /* 0x0000000000007b1d */ /* 0x000fe20000010000 */
[----:B------:R-:W-:-:S02]  /*5830*/  F2FP.SATFINITE.E5M2.F32.PACK_AB_MERGE_C R125, R125, R124, RZ ;  /* 0x0000007c7d7d723e */ /* 0x000fc400048060ff */
[----:B------:R-:W-:Y:S02]  /*5840*/  F2FP.SATFINITE.E5M2.F32.PACK_AB_MERGE_C R56, R57, R56, RZ ;  /* 0x000000383938723e */ /* 0x000fe400048060ff */
[----:B------:R-:W-:Y:S02]  /*5850*/  F2FP.SATFINITE.E5M2.F32.PACK_AB_MERGE_C R58, R59, R58, RZ ;  /* 0x0000003a3b3a723e */ /* 0x000fe400048060ff */
[----:B------:R-:W-:Y:S02]  /*5860*/  F2FP.SATFINITE.E5M2.F32.PACK_AB_MERGE_C R61, R61, R60, RZ ;  /* 0x0000003c3d3d723e */ /* 0x000fe400048060ff */
[----:B------:R-:W-:Y:S02]  /*5870*/  F2FP.SATFINITE.E5M2.F32.PACK_AB_MERGE_C R63, R63, R62, RZ ;  /* 0x0000003e3f3f723e */ /* 0x000fe400048060ff */
[----:B------:R-:W-:Y:S02]  /*5880*/  PRMT R121, R122, 0x5410, R127 ;  /* 0x000054107a797816 */ /* 0x000fe4000000007f */
[----:B------:R-:W-:-:S02]  /*5890*/  PRMT R120, R120, 0x5410, R125 ;  /* 0x0000541078787816 */ /* 0x000fc4000000007d */
[----:B------:R-:W-:Y:S02]  /*58a0*/  PRMT R122, R56, 0x5410, R61 ;  /* 0x00005410387a7816 */ /* 0x000fe4000000003d */
[----:B------:R-:W-:Y:S02]  /*58b0*/  PRMT R123, R58, 0x5410, R63 ;  /* 0x000054103a7b7816 */ /* 0x000fe4000000003f */
[----:B------:R-:W-:Y:S02]  /*58c0*/  F2FP.SATFINITE.E5M2.F32.PACK_AB_MERGE_C R130, R131, R130, RZ ;  /* 0x000000828382723e */ /* 0x000fe400048060ff */
[----:B------:R-:W-:Y:S02]  /*58d0*/  F2FP.SATFINITE.E5M2.F32.PACK_AB_MERGE_C R135, R135, R134, RZ ;  /* 0x000000868787723e */ /* 0x000fe400048060ff */
[----:B------:R-:W-:Y:S01]  /*58e0*/  F2FP.SATFINITE.E5M2.F32.PACK_AB_MERGE_C R128, R129, R128, RZ ;  /* 0x000000808180723e */ /* 0x000fe200048060ff */
[----:B------:R-:W1:Y:S01]  /*58f0*/  LDS.128 R24, [R245] ;  /* 0x00000000f5187984 */ /* 0x000e620000000c00 */
[----:B------:R-:W-:-:S02]  /*5900*/  F2FP.SATFINITE.E5M2.F32.PACK_AB_MERGE_C R133, R133, R132, RZ ;  /* 0x000000848585723e */ /* 0x000fc400048060ff */
[----:B------:R-:W-:Y:S01]  /*5910*/  F2FP.SATFINITE.E5M2.F32.PACK_AB_MERGE_C R64, R65, R64, RZ ;  /* 0x000000404140723e */ /* 0x000fe200048060ff */
[----:B------:R-:W-:Y:S01]  /*5920*/  BAR.SYNC.DEFER_BLOCKING 0x0 ;  /* 0x0000000000007b1d */ /* 0x000fe20000010000 */
        /* <DEDUP_REMOVED lines=9> */
[----:B------:R-:W-:Y:S02]  /*59c0*/  F2FP.SATFINITE.E5M2.F32.PACK_AB_MERGE_C R136, R137, R136, RZ ;  /* 0x000000888988723e */ /* 0x000fe400048060ff */
[----:B------:R-:W-:-:S02]  /*59d0*/  F2FP.SATFINITE.E5M2.F32.PACK_AB_MERGE_C R141, R141, R140, RZ ;  /* 0x0000008c8d8d723e */ /* 0x000fc400048060ff */
[----:B------:R-:W-:Y:S01]  /*59e0*/  F2FP.SATFINITE.E5M2.F32.PACK_AB_MERGE_C R72, R73, R72, RZ ;  /* 0x000000484948723e */ /* 0x000fe200048060ff */
[----:B------:R-:W-:Y:S01]  /*59f0*/  STSM.16.M88.4 [R36], R104 ;  /* 0x0000006824007844 */ /* 0x000fe20000000200 */
[----:B------:R-:W-:Y:S02]  /*5a00*/  F2FP.SATFINITE.E5M2.F32.PACK_AB_MERGE_C R74, R75, R74, RZ ;  /* 0x0000004a4b4a723e */ /* 0x000fe400048060ff */
[----:B------:R-:W-:Y:S01]  /*5a10*/  F2FP.SATFINITE.E5M2.F32.PACK_AB_MERGE_C R77, R77, R76, RZ ;  /* 0x0000004c4d4d723e */ /* 0x000fe200048060ff */
[----:B------:R-:W-:Y:S01]  /*5a20*/  BAR.SYNC.DEFER_BLOCKING 0x0 ;  /* 0x0000000000007b1d */ /* 0x000fe20000010000 */
[----:B------:R-:W-:Y:S02]  /*5a30*/  F2FP.SATFINITE.E5M2.F32.PACK_AB_MERGE_C R79, R79, R78, RZ ;  /* 0x0000004e4f4f723e */ /* 0x000fe400048060ff */
[----:B------:R-:W-:Y:S02]  /*5a40*/  PRMT R137, R138, 0x5410, R143 ;  /* 0x000054108a897816 */ /* 0x000fe4000000008f */
[----:B------:R-:W-:-:S02]  /*5a50*/  PRMT R136, R136, 0x5410, R141 ;  /* 0x0000541088887816 */ /* 0x000fc4000000008d */
[----:B------:R-:W-:Y:S02]  /*5a60*/  PRMT R138, R72, 0x5410, R77 ;  /* 0x00005410488a7816 */ /* 0x000fe4000000004d */
[----:B------:R-:W-:Y:S02]  /*5a70*/  PRMT R139, R74, 0x5410, R79 ;  /* 0x000054104a8b7816 */ /* 0x000fe4000000004f */
[----:B------:R-:W-:Y:S01]  /*5a80*/  ISETP.GE.AND P0, PT, R247, UR4, PT ;  /* 0x00000004f7007c0c */ /* 0x000fe2000bf06270 */
[----:B------:R-:W-:Y:S01]  /*5a90*/  ULDC UR4, c[0x0][0x22c] ;  /* 0x00008b0000047ab9 */ /* 0x000fe20000000800 */
[----:B------:R-:W-:Y:S02]  /*5aa0*/  F2FP.SATFINITE.E5M2.F32.PACK_AB_MERGE_C R146, R147, R146, RZ ;  /* 0x000000929392723e */ /* 0x000fe400048060ff */
[----:B------:R-:W-:Y:S01]  /*5ab0*/  ISETP.LT.AND P2, PT, R2, UR4, !P0 ;  /* 0x0000000402007c0c */ /* 0x000fe2000c741270 */
[----:B------:R-:W-:Y:S01]  /*5ac0*/  VIADD R2, R181, 0x3 ;  /* 0x00000003b5027836 */ /* 0x000fe20000000000 */
[----:B------:R-:W-:Y:S01]  /*5ad0*/  F2FP.SATFINITE.E5M2.F32.PACK_AB_MERGE_C R151, R151, R150, RZ ;  /* 0x000000969797723e */ /* 0x000fe200048060ff */
[----:B------:R-:W-:Y:S01]  /*5ae0*/  ULDC UR4, c[0x0][0x22c] ;  /* 0x00008b0000047ab9 */ /* 0x000fe20000000800 */
[----:B------:R-:W-:-:S02]  /*5af0*/  F2FP.SATFINITE.E5M2.F32.PACK_AB_MERGE_C R144, R145, R144, RZ ;  /* 0x000000909190723e */ /* 0x000fc400048060ff */
[----:B------:R-:W-:Y:S02]  /*5b00*/  F2FP.SATFINITE.E5M2.F32.PACK_AB_MERGE_C R149, R149, R148, RZ ;  /* 0x000000949595723e */ /* 0x000fe400048060ff */
[----:B------:R-:W-:Y:S01]  /*5b10*/  F2FP.SATFINITE.E5M2.F32.PACK_AB_MERGE_C R80, R81, R80, RZ ;  /* 0x000000505150723e */ /* 0x000fe200048060ff */
[----:B------:R-:W2:Y:S01]  /*5b20*/  LDS.128 R20, [R245] ;  /* 0x00000000f5147984 */ /* 0x000ea20000000c00 */
[----:B------:R-:W-:Y:S02]  /*5b30*/  F2FP.SATFINITE.E5M2.F32.PACK_AB_MERGE_C R82, R83, R82, RZ ;  /* 0x000000525352723e */ /* 0x000fe400048060ff */
[----:B------:R-:W-:Y:S01]  /*5b40*/  F2FP.SATFINITE.E5M2.F32.PACK_AB_MERGE_C R85, R85, R84, RZ ;  /* 0x000000545555723e */ /* 0x000fe200048060ff */
[----:B------:R-:W-:Y:S01]  /*5b50*/  BAR.SYNC.DEFER_BLOCKING 0x0 ;  /* 0x0000000000007b1d */ /* 0x000fe20000010000 */
[----:B------:R-:W-:Y:S02]  /*5b60*/  F2FP.SATFINITE.E5M2.F32.PACK_AB_MERGE_C R87, R87, R86, RZ ;  /* 0x000000565757723e */ /* 0x000fe400048060ff */
[----:B------:R-:W-:Y:S01]  /*5b70*/  ISETP.LT.AND P1, PT, R0, UR8, !P0 ;  /* 0x0000000800007c0c */ /* 0x000fe2000c721270 */
[----:B------:R-:W-:Y:S01]  /*5b80*/  VIADD R0, R181, 0x4 ;  /* 0x00000004b5007836 */ /* 0x000fe20000000000 */
[----:B------:R-:W-:Y:S01]  /*5b90*/  ISETP.LT.AND P4, PT, R2, UR4, !P0 ;  /* 0x0000000402007c0c */ /* 0x000fe2000c781270 */
[----:B------:R-:W-:Y:S01]  /*5ba0*/  ULDC UR4, c[0x0][0x244] ;  /* 0x0000910000047ab9 */ /* 0x000fe20000000800 */
[----:B------:R-:W-:Y:S01]  /*5bb0*/  PRMT R145, R146, 0x5410, R151 ;  /* 0x0000541092917816 */ /* 0x000fe20000000097 */
[----:B------:R-:W-:Y:S01]  /*5bc0*/  ULDC UR8, c[0x0][0x22c] ;  /* 0x00008b0000087ab9 */ /* 0x000fe20000000800 */
[----:B------:R-:W-:Y:S01]  /*5bd0*/  PRMT R144, R144, 0x5410, R149 ;  /* 0x0000541090907816 */ /* 0x000fe20000000095 */
[----:B------:R-:W-:Y:S01]  /*5be0*/  IMAD R2, R247, UR4, RZ ;  /* 0x00000004f7027c24 */ /* 0x000fe2000f8e02ff */
[----:B------:R-:W-:Y:S01]  /*5bf0*/  PRMT R146, R80, 0x5410, R85 ;  /* 0x0000541050927816 */ /* 0x000fe20000000055 */
[----:B------:R-:W-:Y:S01]  /*5c00*/  ULDC UR4, c[0x0][0x248] ;  /* 0x0000920000047ab9 */ /* 0x000fe20000000800 */
[----:B------:R-:W-:Y:S01]  /*5c10*/  PRMT R147, R82, 0x5410, R87 ;  /* 0x0000541052937816 */ /* 0x000fe20000000057 */
[C---:B------:R-:W-:Y:S01]  /*5c20*/  IMAD R3, R181.reuse, UR4, RZ ;  /* 0x00000004b5037c24 */ /* 0x040fe2000f8e02ff */
[----:B------:R-:W-:Y:S01]  /*5c30*/  ISETP.LT.AND P5, PT, R0, UR8, !P0 ;  /* 0x0000000800007c0c */ /* 0x000fe2000c7a1270 */
[----:B------:R-:W-:Y:S01]  /*5c40*/  ULDC.64 UR8, c[0x0][0x220] ;  /* 0x0000880000087ab9 */ /* 0x000fe20000000a00 */
[----:B------:R-:W-:Y:S01]  /*5c50*/  ISETP.LT.AND P3, PT, R181, UR5, !P0 ;  /* 0x00000005b5007c0c */ /* 0x000fe2000c761270 */
[----:B------:R-:W-:Y:S01]  /*5c60*/  VIADD R35, R3, UR4 ;  /* 0x0000000403237c36 */ /* 0x000fe20008000000 */
[----:B------:R-:W-:Y:S01]  /*5c70*/  IADD3 R0, P6, R2, UR8, RZ ;  /* 0x0000000802007c10 */ /* 0x000fe2000ffde0ff */
[----:B------:R-:W-:Y:S01]  /*5c80*/  ULDC UR5, c[0x0][0x22c] ;  /* 0x00008b0000057ab9 */ /* 0x000fe20000000800 */
[----:B0-----:R-:W-:Y:S01]  /*5c90*/  PRMT R41, R28, 0x7770, RZ ;  /* 0x000077701c297816 */ /* 0x001fe200000000ff */
[----:B------:R-:W-:Y:S01]  /*5ca0*/  VIADD R39, R35, UR4 ;  /* 0x0000000423277c36 */ /* 0x000fe20008000000 */
[----:B------:R-:W-:Y:S01]  /*5cb0*/  LEA.HI.X.SX32 R2, R2, UR9, 0x1, P6 ;  /* 0x0000000902027c11 */ /* 0x000fe2000b0f0eff */
[----:B------:R-:W-:Y:S01]  /*5cc0*/  STSM.16.M88.4 [R36], R112 ;  /* 0x0000007024007844 */ /* 0x000fe20000000200 */
[----:B------:R-:W-:Y:S01]  /*5cd0*/  BAR.SYNC.DEFER_BLOCKING 0x0 ;  /* 0x0000000000007b1d */ /* 0x000fe20000010000 */
[----:B------:R-:W-:-:S02]  /*5ce0*/  IADD3 R32, P6, R3, R0, RZ ;  /* 0x0000000003207210 */ /* 0x000fc40007fde0ff */
[----:B------:R-:W-:Y:S02]  /*5cf0*/  PRMT R45, R28, 0x7771, RZ ;  /* 0x000077711c2d7816 */ /* 0x000fe400000000ff */
[----:B------:R-:W-:Y:S01]  /*5d00*/  LEA.HI.X.SX32 R33, R3, R2, 0x1, P6 ;  /* 0x0000000203217211 */ /* 0x000fe200030f0eff */
[----:B------:R-:W-:Y:S01]  /*5d10*/  VIADD R3, R181, 0x5 ;  /* 0x00000005b5037836 */ /* 0x000fe20000000000 */
[----:B------:R-:W-:Y:S02]  /*5d20*/  IADD3 R34, P6, R35, R0, RZ ;  /* 0x0000000023227210 */ /* 0x000fe40007fde0ff */
[----:B------:R-:W-:Y:S02]  /*5d30*/  PRMT R43, R29, 0x7770, RZ ;  /* 0x000077701d2b7816 */ /* 0x000fe400000000ff */
[----:B------:R-:W-:Y:S01]  /*5d40*/  LEA.HI.X.SX32 R35, R35, R2, 0x1, P6 ;  /* 0x0000000223237211 */ /* 0x000fe200030f0eff */
[----:B------:R-:W0:Y:S01]  /*5d50*/  LDS.128 R12, [R245] ;  /* 0x00000000f50c7984 */ /* 0x000e220000000c00 */
[----:B------:R-:W-:Y:S06]  /*5d60*/  BAR.SYNC.DEFER_BLOCKING 0x0 ;  /* 0x0000000000007b1d */ /* 0x000fec0000010000 */
[----:B------:R-:W-:Y:S02]  /*5d70*/  STSM.16.M88.4 [R36], R120 ;  /* 0x0000007824007844 */ /* 0x000fe40000000200 */
[----:B------:R-:W-:Y:S06]  /*5d80*/  BAR.SYNC.DEFER_BLOCKING 0x0 ;  /* 0x0000000000007b1d */ /* 0x000fec0000010000 */
[----:B------:R-:W3:Y:S02]  /*5d90*/  LDS.128 R8, [R245] ;  /* 0x00000000f5087984 */ /* 0x000ee40000000c00 */
[----:B------:R-:W-:Y:S06]  /*5da0*/  BAR.SYNC.DEFER_BLOCKING 0x0 ;  /* 0x0000000000007b1d */ /* 0x000fec0000010000 */
[----:B------:R-:W-:Y:S02]  /*5db0*/  STSM.16.M88.4 [R36], R128 ;  /* 0x0000008024007844 */ /* 0x000fe40000000200 */
[----:B------:R-:W-:Y:S06]  /*5dc0*/  BAR.SYNC.DEFER_BLOCKING 0x0 ;  /* 0x0000000000007b1d */ /* 0x000fec0000010000 */
[----:B------:R-:W4:Y:S02]  /*5dd0*/  LDS.128 R16, [R245] ;  /* 0x00000000f5107984 */ /* 0x000f240000000c00 */
[----:B------:R-:W-:Y:S06]  /*5de0*/  BAR.SYNC.DEFER_BLOCKING 0x0 ;  /* 0x0000000000007b1d */ /* 0x000fec0000010000 */
[----:B------:R-:W-:Y:S02]  /*5df0*/  STSM.16.M88.4 [R36], R136 ;  /* 0x0000008824007844 */ /* 0x000fe40000000200 */
[----:B------:R-:W-:Y:S06]  /*5e00*/  BAR.SYNC.DEFER_BLOCKING 0x0 ;  /* 0x0000000000007b1d */ /* 0x000fec0000010000 */
[----:B------:R-:W5:Y:S02]  /*5e10*/  LDS.128 R4, [R245] ;  /* 0x00000000f5047984 */ /* 0x000f640000000c00 */
[----:B------:R-:W-:Y:S06]  /*5e20*/  BAR.SYNC.DEFER_BLOCKING 0x0 ;  /* 0x0000000000007b1d */ /* 0x000fec0000010000 */
[----:B------:R1:W-:Y:S02]  /*5e30*/  STSM.16.M88.4 [R36], R144 ;  /* 0x0000009024007844 */ /* 0x0003e40000000200 */
[----:B------:R-:W-:Y:S01]  /*5e40*/  BAR.SYNC.DEFER_BLOCKING 0x0 ;  /* 0x0000000000007b1d */ /* 0x000fe20000010000 */
[----:B-1----:R-:W-:-:S04]  /*5e50*/  IADD3 R36, P6, R39, R0, RZ ;  /* 0x0000000027247210 */ /* 0x002fc80007fde0ff */
[C---:B------:R-:W-:Y:S01]  /*5e60*/  LEA.HI.X.SX32 R37, R39.reuse, R2, 0x1, P6 ;  /* 0x0000000227257211 */ /* 0x040fe200030f0eff */
[----:B------:R-:W-:Y:S01]  /*5e70*/  VIADD R39, R39, UR4 ;  /* 0x0000000427277c36 */ /* 0x000fe20008000000 */
[----:B------:R1:W-:Y:S01]  /*5e80*/  @P3 STG.E.U8 desc[UR12][R32.64], R41 ;  /* 0x0000002920003986 */ /* 0x0003e2000c10110c */
[----:B------:R-:W-:Y:S01]  /*5e90*/  ISETP.LT.AND P3, PT, R3, UR5, !P0 ;  /* 0x0000000503007c0c */ /* 0x000fe2000c761270 */
[----:B------:R-:W-:Y:S01]  /*5ea0*/  VIADD R3, R181, 0x6 ;  /* 0x00000006b5037836 */ /* 0x000fe20000000000 */
[----:B------:R-:W-:Y:S01]  /*5eb0*/  ULDC UR5, c[0x0][0x22c] ;  /* 0x00008b0000057ab9 */ /* 0x000fe20000000800 */
[----:B------:R2:W-:Y:S03]  /*5ec0*/  @P2 STG.E.U8 desc[UR12][R34.64], R45 ;  /* 0x0000002d22002986 */ /* 0x0005e6000c10110c */
[----:B------:R-:W-:Y:S01]  /*5ed0*/  ISETP.LT.AND P2, PT, R3, UR5, !P0 ;  /* 0x0000000503007c0c */ /* 0x000fe2000c741270 */
[----:B------:R0:W-:Y:S01]  /*5ee0*/  @P1 STG.E.U8 desc[UR12][R36.64], R43 ;  /* 0x0000002b24001986 */ /* 0x0001e2000c10110c */
[----:B------:R-:W-:Y:S01]  /*5ef0*/  VIADD R3, R181, 0x7 ;  /* 0x00000007b5037836 */ /* 0x000fe20000000000 */
[----:B------:R-:W-:Y:S01]  /*5f00*/  ULDC UR5, c[0x0][0x22c] ;  /* 0x00008b0000057ab9 */ /* 0x000fe20000000800 */
[C---:B-1----:R-:W-:Y:S01]  /*5f10*/  IADD3 R32, P6, R39.reuse, R0, RZ ;  /* 0x0000000027207210 */ /* 0x042fe20007fde0ff */
[----:B------:R-:W-:-:S02]  /*5f20*/  VIADD R41, R39, UR4 ;  /* 0x0000000427297c36 */ /* 0x000fc40008000000 */
[----:B------:R-:W-:Y:S01]  /*5f30*/  ISETP.LT.AND P1, PT, R3, UR5, !P0 ;  /* 0x0000000503007c0c */ /* 0x000fe2000c721270 */
[----:B------:R-:W-:Y:S01]  /*5f40*/  VIADD R3, R181, 0x8 ;  /* 0x00000008b5037836 */ /* 0x000fe20000000000 */
[----:B------:R-:W-:Y:S01]  /*5f50*/  LEA.HI.X.SX32 R33, R39, R2, 0x1, P6 ;  /* 0x0000000227217211 */ /* 0x000fe200030f0eff */
[----:B------:R-:W-:Y:S01]  /*5f60*/  ULDC UR5, c[0x0][0x22c] ;  /* 0x00008b0000057ab9 */ /* 0x000fe20000000800 */
[----:B--2---:R-:W-:Y:S01]  /*5f70*/  IADD3 R34, P6, R41, R0, RZ ;  /* 0x0000000029227210 */ /* 0x004fe20007fde0ff */
[----:B------:R-:W1:Y:S01]  /*5f80*/  LDS.128 R244, [R245] ;  /* 0x00000000f5f47984 */ /* 0x000e620000000c00 */
[----:B------:R-:W-:Y:S02]  /*5f90*/  PRMT R45, R29, 0x7771, RZ ;  /* 0x000077711d2d7816 */ /* 0x000fe400000000ff */
[C---:B------:R-:W-:Y:S01]  /*5fa0*/  LEA.HI.X.SX32 R35, R41.reuse, R2, 0x1, P6 ;  /* 0x0000000229237211 */ /* 0x040fe200030f0eff */
[----:B------:R-:W-:Y:S01]  /*5fb0*/  VIADD R41, R41, UR4 ;  /* 0x0000000429297c36 */ /* 0x000fe20008000000 */
[----:B0-----:R-:W-:Y:S01]  /*5fc0*/  PRMT R43, R30, 0x7770, RZ ;  /* 0x000077701e2b7816 */ /* 0x001fe200000000ff */
[----:B------:R0:W-:Y:S01]  /*5fd0*/  @P4 STG.E.U8 desc[UR12][R32.64], R45 ;  /* 0x0000002d20004986 */ /* 0x0001e2000c10110c */
[----:B------:R-:W-:Y:S01]  /*5fe0*/  ISETP.LT.AND P4, PT, R3, UR5, !P0 ;  /* 0x0000000503007c0c */ /* 0x000fe2000c781270 */
[C---:B------:R-:W-:Y:S01]  /*5ff0*/  VIADD R39, R41.reuse, UR4 ;  /* 0x0000000429277c36 */ /* 0x040fe20008000000 */
[----:B------:R-:W-:Y:S01]  /*6000*/  IADD3 R36, P6, R41, R0, RZ ;  /* 0x0000000029247210 */ /* 0x000fe20007fde0ff */
[----:B------:R2:W-:Y:S01]  /*6010*/  @P5 STG.E.U8 desc[UR12][R34.64], R43 ;  /* 0x0000002b22005986 */ /* 0x0005e2000c10110c */
[----:B------:R-:W-:Y:S01]  /*6020*/  VIADD R3, R181, 0x9 ;  /* 0x00000009b5037836 */ /* 0x000fe20000000000 */
[----:B------:R-:W-:Y:S01]  /*6030*/  ULDC UR5, c[0x0][0x22c] ;  /* 0x00008b0000057ab9 */ /* 0x000fe20000000800 */
[----:B------:R-:W-:-:S03]  /*6040*/  LEA.HI.X.SX32 R37, R41, R2, 0x1, P6 ;  /* 0x0000000229257211 */ /* 0x000fc600030f0eff */
[----:B------:R-:W-:Y:S01]  /*6050*/  ISETP.LT.AND P5, PT, R3, UR5, !P0 ;  /* 0x0000000503007c0c */ /* 0x000fe2000c7a1270 */
[----:B------:R-:W-:Y:S01]  /*6060*/  VIADD R3, R181, 0xa ;  /* 0x0000000ab5037836 */ /* 0x000fe20000000000 */
[C---:B0-----:R-:W-:Y:S01]  /*6070*/  IADD3 R32, P6, R39.reuse, R0, RZ ;  /* 0x0000000027207210 */ /* 0x041fe20007fde0ff */
[----:B------:R-:W-:Y:S01]  /*6080*/  ULDC UR5, c[0x0][0x22c] ;  /* 0x00008b0000057ab9 */ /* 0x000fe20000000800 */
[----:B------:R-:W-:Y:S02]  /*6090*/  PRMT R45, R30, 0x7771, RZ ;  /* 0x000077711e2d7816 */ /* 0x000fe400000000ff */
[C---:B------:R-:W-:Y:S01]  /*60a0*/  LEA.HI.X.SX32 R33, R39.reuse, R2, 0x1, P6 ;  /* 0x0000000227217211 */ /* 0x040fe200030f0eff */
[----:B------:R-:W-:Y:S01]  /*60b0*/  VIADD R39, R39, UR4 ;  /* 0x0000000427277c36 */ /* 0x000fe20008000000 */
[----:B--2---:R-:W-:Y:S01]  /*60c0*/  PRMT R43, R31, 0x7770, RZ ;  /* 0x000077701f2b7816 */ /* 0x004fe200000000ff */
        /* <DEDUP_REMOVED lines=10> */
[----:B0-----:R-:W-:Y:S01]  /*6170*/  IADD3 R36, P6, R41, R0, RZ ;  /* 0x0000000029247210 */ /* 0x001fe20007fde0ff */
        /* <DEDUP_REMOVED lines=28> */
[----:B------:R-:W-:-:S02]  /*6340*/  LEA.HI.X.SX32 R37, R39, R2, 0x1, P6 ;  /* 0x0000000227257211 */ /* 0x000fc400030f0eff */
[----:B------:R-:W-:Y:S02]  /*6350*/  IADD3 R28, P6, R41, R0, RZ ;  /* 0x00000000291c7210 */ /* 0x000fe40007fde0ff */
[----:B------:R-:W-:Y:S01]  /*6360*/  ISETP.LT.AND P3, PT, R3, UR5, !P0 ;  /* 0x0000000503007c0c */ /* 0x000fe2000c761270 */
[----:B------:R-:W-:Y:S01]  /*6370*/  VIADD R3, R181, 0x10 ;  /* 0x00000010b5037836 */ /* 0x000fe20000000000 */
[----:B0-----:R-:W-:Y:S01]  /*6380*/  PRMT R45, R29, 0x7773, RZ ;  /* 0x000077731d2d7816 */ /* 0x001fe200000000ff */
[----:B------:R-:W-:Y:S01]  /*6390*/  ULDC UR5, c[0x0][0x22c] ;  /* 0x00008b0000057ab9 */ /* 0x000fe20000000800 */
        /* <DEDUP_REMOVED lines=12> */
[----:B------:R-:W-:Y:S02]  /*6460*/  PRMT R41, R31, 0x7773, RZ ;  /* 0x000077731f297816 */ /* 0x000fe400000000ff */
[C---:B------:R-:W-:Y:S01]  /*6470*/  LEA.HI.X.SX32 R35, R39.reuse, R2, 0x1, P6 ;  /* 0x0000000227237211 */ /* 0x040fe200030f0eff */
[----:B------:R-:W-:Y:S01]  /*6480*/  VIADD R39, R39, UR4 ;  /* 0x0000000427277c36 */ /* 0x000fe20008000000 */
[----:B0-----:R-:W-:Y:S02]  /*6490*/  PRMT R45, R30, 0x7773, RZ ;  /* 0x000077731e2d7816 */ /* 0x001fe400000000ff */
[----:B--2---:R-:W-:Y:S01]  /*64a0*/  PRMT R43, R31, 0x7772, RZ ;  /* 0x000077721f2b7816 */ /* 0x004fe200000000ff */
[C---:B------:R-:W-:Y:S01]  /*64b0*/  VIADD R37, R39.reuse, UR4 ;  /* 0x0000000427257c36 */ /* 0x040fe20008000000 */
[----:B------:R-:W-:Y:S01]  /*64c0*/  IADD3 R28, P6, R39, R0, RZ ;  /* 0x00000000271c7210 */ /* 0x000fe20007fde0ff */
[----:B------:R0:W-:Y:S01]  /*64d0*/  @P4 STG.E.U8 desc[UR12][R32.64], R45 ;  /* 0x0000002d20004986 */ /* 0x0001e2000c10110c */
[----:B------:R-:W-:Y:S01]  /*64e0*/  ISETP.LT.AND P1, PT, R3, UR5, !P0 ;  /* 0x0000000503007c0c */ /* 0x000fe2000c721270 */
[----:B------:R-:W-:Y:S01]  /*64f0*/  VIADD R3, R181, 0x12 ;  /* 0x00000012b5037836 */ /* 0x000fe20000000000 */
[----:B------:R-:W-:Y:S01]  /*6500*/  LEA.HI.X.SX32 R29, R39, R2, 0x1, P6 ;  /* 0x00000002271d7211 */ /* 0x000fe200030f0eff */
[----:B------:R2:W-:Y:S01]  /*6510*/  @P5 STG.E.U8 desc[UR12][R34.64], R43 ;  /* 0x0000002b22005986 */ /* 0x0005e2000c10110c */
[C---:B------:R-:W-:Y:S01]  /*6520*/  IADD3 R30, P6, R37.reuse, R0, RZ ;  /* 0x00000000251e7210 */ /* 0x040fe20007fde0ff */
[----:B------:R-:W-:Y:S01]  /*6530*/  ULDC UR5, c[0x0][0x22c] ;  /* 0x00008b0000057ab9 */ /* 0x000fe20000000800 */
[----:B------:R-:W-:Y:S01]  /*6540*/  PRMT R39, R24, 0x7771, RZ ;  /* 0x0000777118277816 */ /* 0x000fe200000000ff */
[----:B------:R3:W-:Y:S01]  /*6550*/  @P3 STG.E.U8 desc[UR12][R28.64], R41 ;  /* 0x000000291c003986 */ /* 0x0007e2000c10110c */
[C---:B------:R-:W-:Y:S01]  /*6560*/  LEA.HI.X.SX32 R31, R37.reuse, R2, 0x1, P6 ;  /* 0x00000002251f7211 */ /* 0x040fe200030f0eff */
[----:B------:R-:W-:Y:S01]  /*6570*/  VIADD R37, R37, UR4 ;  /* 0x0000000425257c36 */ /* 0x000fe20008000000 */
[----:B------:R-:W-:Y:S01]  /*6580*/  ISETP.LT.AND P4, PT, R3, UR5, !P0 ;  /* 0x0000000503007c0c */ /* 0x000fe2000c781270 */
[----:B------:R-:W-:Y:S01]  /*6590*/  VIADD R3, R181, 0x13 ;  /* 0x00000013b5037836 */ /* 0x000fe20000000000 */
[----:B------:R-:W-:-:S02]  /*65a0*/  ULDC UR5, c[0x0][0x22c] ;  /* 0x00008b0000057ab9 */ /* 0x000fc40000000800 */
[C---:B0-----:R-:W-:Y:S01]  /*65b0*/  IADD3 R32, P6, R37.reuse, R0, RZ ;  /* 0x0000000025207210 */ /* 0x041fe20007fde0ff */
[C---:B--2---:R-:W-:Y:S01]  /*65c0*/  VIADD R35, R37.reuse, UR4 ;  /* 0x0000000425237c36 */ /* 0x044fe20008000000 */
[----:B------:R-:W-:Y:S02]  /*65d0*/  PRMT R43, R24, 0x7770, RZ ;  /* 0x00007770182b7816 */ /* 0x000fe400000000ff */
[----:B------:R-:W-:Y:S02]  /*65e0*/  LEA.HI.X.SX32 R33, R37, R2, 0x1, P6 ;  /* 0x0000000225217211 */ /* 0x000fe400030f0eff */
[----:B---3--:R-:W-:Y:S01]  /*65f0*/  IADD3 R28, P6, R35, R0, RZ ;  /* 0x00000000231c7210 */ /* 0x008fe20007fde0ff */
[----:B------:R0:W-:Y:S01]  /*6600*/  @P2 STG.E.U8 desc[UR12][R30.64], R43 ;  /* 0x0000002b1e002986 */ /* 0x0001e2000c10110c */
[----:B------:R-:W-:Y:S01]  /*6610*/  ISETP.LT.AND P5, PT, R3, UR5, !P0 ;  /* 0x0000000503007c0c */ /* 0x000fe2000c7a1270 */
[----:B------:R-:W-:Y:S01]  /*6620*/  VIADD R3, R181, 0x14 ;  /* 0x00000014b5037836 */ /* 0x000fe20000000000 */
[C---:B------:R-:W-:Y:S01]  /*6630*/  LEA.HI.X.SX32 R29, R35.reuse, R2, 0x1, P6 ;  /* 0x00000002231d7211 */ /* 0x040fe200030f0eff */
[----:B------:R-:W-:Y:S01]  /*6640*/  VIADD R35, R35, UR4 ;  /* 0x0000000423237c36 */ /* 0x000fe20008000000 */
[----:B------:R2:W-:Y:S01]  /*6650*/  @P1 STG.E.U8 desc[UR12][R32.64], R39 ;  /* 0x0000002720001986 */ /* 0x0005e2000c10110c */
[----:B------:R-:W-:Y:S01]  /*6660*/  PRMT R41, R25, 0x7770, RZ ;  /* 0x0000777019297816 */ /* 0x000fe200000000ff */
[----:B------:R-:W-:Y:S01]  /*6670*/  ULDC UR5, c[0x0][0x22c] ;  /* 0x00008b0000057ab9 */ /* 0x000fe20000000800 */
[----:B------:R-:W-:Y:S01]  /*6680*/  VIADD R37, R35, UR4 ;  /* 0x0000000423257c36 */ /* 0x000fe20008000000 */
[----:B------:R-:W-:Y:S01]  /*6690*/  ISETP.LT.AND P3, PT, R3, UR5, !P0 ;  /* 0x0000000503007c0c */ /* 0x000fe2000c761270 */
[----:B------:R-:W-:Y:S01]  /*66a0*/  VIADD R3, R181, 0x15 ;  /* 0x00000015b5037836 */ /* 0x000fe20000000000 */
[----:B------:R3:W-:Y:S01]  /*66b0*/  @P4 STG.E.U8 desc[UR12][R28.64], R41 ;  /* 0x000000291c004986 */ /* 0x0007e2000c10110c */
[----:B0-----:R-:W-:Y:S01]  /*66c0*/  IADD3 R30, P6, R35, R0, RZ ;  /* 0x00000000231e7210 */ /* 0x001fe20007fde0ff */
[----:B------:R-:W-:-:S02]  /*66d0*/  ULDC UR5, c[0x0][0x22c] ;  /* 0x00008b0000057ab9 */ /* 0x000fc40000000800 */
[----:B------:R-:W-:Y:S01]  /*66e0*/  ISETP.LT.AND P2, PT, R3, UR5, !P0 ;  /* 0x0000000503007c0c */ /* 0x000fe2000c741270 */
[----:B------:R-:W-:Y:S01]  /*66f0*/  VIADD R3, R181, 0x16 ;  /* 0x00000016b5037836 */ /* 0x000fe20000000000 */
[----:B------:R-:W-:Y:S01]  /*6700*/  LEA.HI.X.SX32 R31, R35, R2, 0x1, P6 ;  /* 0x00000002231f7211 */ /* 0x000fe200030f0eff */
[----:B------:R-:W-:Y:S01]  /*6710*/  ULDC UR5, c[0x0][0x22c] ;  /* 0x00008b0000057ab9 */ /* 0x000fe20000000800 */
[----:B--2---:R-:W-:Y:S02]  /*6720*/  IADD3 R32, P6, R37, R0, RZ ;  /* 0x0000000025207210 */ /* 0x004fe40007fde0ff */
[----:B------:R-:W-:Y:S02]  /*6730*/  PRMT R39, R25, 0x7771, RZ ;  /* 0x0000777119277816 */ /* 0x000fe400000000ff */
[C---:B------:R-:W-:Y:S01]  /*6740*/  LEA.HI.X.SX32 R33, R37.reuse, R2, 0x1, P6 ;  /* 0x0000000225217211 */ /* 0x040fe200030f0eff */
[----:B------:R-:W-:Y:S01]  /*6750*/  VIADD R37, R37, UR4 ;  /* 0x0000000425257c36 */ /* 0x000fe20008000000 */
[----:B---3--:R-:W-:Y:S01]  /*6760*/  PRMT R41, R26, 0x7770, RZ ;  /* 0x000077701a297816 */ /* 0x008fe200000000ff */
        /* <DEDUP_REMOVED lines=63> */
[----:B------:R-:W-:Y:S01]  /*6b60*/  PRMT R35, R26, 0x7772, RZ ;  /* 0x000077721a237816 */ /* 0x000fe200000000ff */
[----:B------:R0:W-:Y:S01]  /*6b70*/  @P1 STG.E.U8 desc[UR12][R28.64], R39 ;  /* 0x000000271c001986 */ /* 0x0001e2000c10110c */
[----:B------:R-:W-:Y:S01]  /*6b80*/  ISETP.LT.AND P3, PT, R3, UR5, !P0 ;  /* 0x0000000503007c0c */ /* 0x000fe2000c761270 */
[C---:B--2---:R-:W-:Y:S01]  /*6b90*/  VIADD R33, R37.reuse, UR4 ;  /* 0x0000000425217c36 */ /* 0x044fe20008000000 */
[----:B------:R-:W-:Y:S01]  /*6ba0*/  IADD3 R30, P6, R37, R0, RZ ;  /* 0x00000000251e7210 */ /* 0x000fe20007fde0ff */
[----:B------:R2:W-:Y:S01]  /*6bb0*/  @P4 STG.E.U8 desc[UR12][R24.64], R35 ;  /* 0x0000002318004986 */ /* 0x0005e2000c10110c */
[----:B------:R-:W-:Y:S01]  /*6bc0*/  VIADD R3, R181, 0x1f ;  /* 0x0000001fb5037836 */ /* 0x000fe20000000000 */
[----:B------:R-:W-:Y:S01]  /*6bd0*/  ULDC UR5, c[0x0][0x22c] ;  /* 0x00008b0000057ab9 */ /* 0x000fe20000000800 */
[----:B------:R-:W-:-:S02]  /*6be0*/  LEA.HI.X.SX32 R31, R37, R2, 0x1, P6 ;  /* 0x00000002251f7211 */ /* 0x000fc400030f0eff */
[----:B------:R-:W-:Y:S02]  /*6bf0*/  PRMT R41, R26, 0x7773, RZ ;  /* 0x000077731a297816 */ /* 0x000fe400000000ff */
[----:B------:R-:W-:Y:S01]  /*6c00*/  ISETP.LT.AND P2, PT, R3, UR5, !P0 ;  /* 0x0000000503007c0c */ /* 0x000fe2000c741270 */
[----:B------:R-:W-:Y:S01]  /*6c10*/  VIADD R3, R181, 0x20 ;  /* 0x00000020b5037836 */ /* 0x000fe20000000000 */
[----:B0-----:R-:W-:Y:S01]  /*6c20*/  IADD3 R28, P6, R33, R0, RZ ;  /* 0x00000000211c7210 */ /* 0x001fe20007fde0ff */
[----:B------:R-:W-:Y:S01]  /*6c30*/  ULDC UR5, c[0x0][0x22c] ;  /* 0x00008b0000057ab9 */ /* 0x000fe20000000800 */
[----:B------:R-:W-:Y:S01]  /*6c40*/  PRMT R39, R27, 0x7772, RZ ;  /* 0x000077721b277816 */ /* 0x000fe200000000ff */
[----:B------:R0:W-:Y:S01]  /*6c50*/  @P5 STG.E.U8 desc[UR12][R30.64], R41 ;  /* 0x000000291e005986 */ /* 0x0001e2000c10110c */
[C---:B------:R-:W-:Y:S01]  /*6c60*/  LEA.HI.X.SX32 R29, R33.reuse, R2, 0x1, P6 ;  /* 0x00000002211d7211 */ /* 0x040fe200030f0eff */
[----:B------:R-:W-:Y:S01]  /*6c70*/  VIADD R33, R33, UR4 ;  /* 0x0000000421217c36 */ /* 0x000fe20008000000 */
[----:B------:R-:W-:-:S02]  /*6c80*/  PRMT R37, R27, 0x7773, RZ ;  /* 0x000077731b257816 */ /* 0x000fc400000000ff */
[----:B------:R-:W-:Y:S01]  /*6c90*/  ISETP.LT.AND P1, PT, R3, UR5, !P0 ;  /* 0x0000000503007c0c */ /* 0x000fe2000c721270 */
[C---:B--2---:R-:W-:Y:S01]  /*6ca0*/  VIADD R35, R33.reuse, UR4 ;  /* 0x0000000421237c36 */ /* 0x044fe20008000000 */
[----:B------:R-:W-:Y:S01]  /*6cb0*/  IADD3 R24, P6, R33, R0, RZ ;  /* 0x0000000021187210 */ /* 0x000fe20007fde0ff */
[----:B------:R2:W-:Y:S01]  /*6cc0*/  @P3 STG.E.U8 desc[UR12][R28.64], R39 ;  /* 0x000000271c003986 */ /* 0x0005e2000c10110c */
[----:B------:R-:W-:Y:S01]  /*6cd0*/  VIADD R3, R181, 0x21 ;  /* 0x00000021b5037836 */ /* 0x000fe20000000000 */
[----:B------:R-:W-:Y:S01]  /*6ce0*/  ULDC UR5, c[0x0][0x22c] ;  /* 0x00008b0000057ab9 */ /* 0x000fe20000000800 */
[----:B------:R-:W-:Y:S02]  /*6cf0*/  LEA.HI.X.SX32 R25, R33, R2, 0x1, P6 ;  /* 0x0000000221197211 */ /* 0x000fe400030f0eff */
[----:B------:R-:W-:Y:S02]  /*6d00*/  IADD3 R26, P6, R35, R0, RZ ;  /* 0x00000000231a7210 */ /* 0x000fe40007fde0ff */
[----:B------:R-:W-:Y:S01]  /*6d10*/  ISETP.LT.AND P4, PT, R3, UR5, !P0 ;  /* 0x0000000503007c0c */ /* 0x000fe2000c781270 */
[----:B------:R3:W-:Y:S01]  /*6d20*/  @P2 STG.E.U8 desc[UR12][R24.64], R37 ;  /* 0x0000002518002986 */ /* 0x0007e2000c10110c */
[C---:B------:R-:W-:Y:S01]  /*6d30*/  LEA.HI.X.SX32 R27, R35.reuse, R2, 0x1, P6 ;  /* 0x00000002231b7211 */ /* 0x040fe200030f0eff */
[----:B------:R-:W-:Y:S01]  /*6d40*/  VIADD R35, R35, UR4 ;  /* 0x0000000423237c36 */ /* 0x000fe20008000000 */
[----:B------:R-:W-:Y:S01]  /*6d50*/  PRMT R33, R20, 0x7770, RZ ;  /* 0x0000777014217816 */ /* 0x000fe200000000ff */
[----:B------:R-:W-:Y:S01]  /*6d60*/  VIADD R3, R181, 0x22 ;  /* 0x00000022b5037836 */ /* 0x000fe20000000000 */
[----:B------:R-:W-:Y:S01]  /*6d70*/  ULDC UR5, c[0x0][0x22c] ;  /* 0x00008b0000057ab9 */ /* 0x000fe20000000800 */
[C---:B0-----:R-:W-:Y:S01]  /*6d80*/  VIADD R31, R35.reuse, UR4 ;  /* 0x00000004231f7c36 */ /* 0x041fe20008000000 */
[----:B--2---:R-:W-:Y:S01]  /*6d90*/  IADD3 R28, P6, R35, R0, RZ ;  /* 0x00000000231c7210 */ /* 0x004fe20007fde0ff */
[----:B------:R0:W-:Y:S01]  /*6da0*/  @P1 STG.E.U8 desc[UR12][R26.64], R33 ;  /* 0x000000211a001986 */ /* 0x0001e2000c10110c */
[----:B------:R-:W-:Y:S01]  /*6db0*/  ISETP.LT.AND P5, PT, R3, UR5, !P0 ;  /* 0x0000000503007c0c */ /* 0x000fe2000c7a1270 */
[----:B------:R-:W-:Y:S01]  /*6dc0*/  VIADD R3, R181, 0x23 ;  /* 0x00000023b5037836 */ /* 0x000fe20000000000 */
[----:B------:R-:W-:Y:S01]  /*6dd0*/  LEA.HI.X.SX32 R29, R35, R2, 0x1, P6 ;  /* 0x00000002231d7211 */ /* 0x000fe200030f0eff */
[----:B------:R-:W-:Y:S01]  /*6de0*/  ULDC UR5, c[0x0][0x22c] ;  /* 0x00008b0000057ab9 */ /* 0x000fe20000000800 */
[----:B---3--:R-:W-:-:S02]  /*6df0*/  IADD3 R24, P6, R31, R0, RZ ;  /* 0x000000001f187210 */ /* 0x008fc40007fde0ff */
[----:B------:R-:W-:Y:S02]  /*6e00*/  PRMT R35, R20, 0x7771, RZ ;  /* 0x0000777114237816 */ /* 0x000fe400000000ff */
[C---:B------:R-:W-:Y:S01]  /*6e10*/  LEA.HI.X.SX32 R25, R31.reuse, R2, 0x1, P6 ;  /* 0x000000021f197211 */ /* 0x040fe200030f0eff */
[----:B------:R-:W-:Y:S01]  /*6e20*/  VIADD R31, R31, UR4 ;  /* 0x000000041f1f7c36 */ /* 0x000fe20008000000 */
[----:B------:R-:W-:Y:S01]  /*6e30*/  ISETP.LT.AND P3, PT, R3, UR5, !P0 ;  /* 0x0000000503007c0c */ /* 0x000fe2000c761270 */
[----:B------:R2:W-:Y:S01]  /*6e40*/  @P4 STG.E.U8 desc[UR12][R28.64], R35 ;  /* 0x000000231c004986 */ /* 0x0005e2000c10110c */
[----:B------:R-:W-:Y:S01]  /*6e50*/  PRMT R37, R21, 0x7770, RZ ;  /* 0x0000777015257816 */ /* 0x000fe200000000ff */
[C---:B0-----:R-:W-:Y:S01]  /*6e60*/  VIADD R33, R31.reuse, UR4 ;  /* 0x000000041f217c36 */ /* 0x041fe20008000000 */
[----:B------:R-:W-:Y:S01]  /*6e70*/  IADD3 R26, P6, R31, R0, RZ ;  /* 0x000000001f1a7210 */ /* 0x000fe20007fde0ff */
[----:B------:R-:W-:Y:S01]  /*6e80*/  VIADD R3, R181, 0x24 ;  /* 0x00000024b5037836 */ /* 0x000fe20000000000 */
[----:B------:R-:W-:Y:S01]  /*6e90*/  ULDC UR5, c[0x0][0x22c] ;  /* 0x00008b0000057ab9 */ /* 0x000fe20000000800 */
[----:B------:R0:W-:Y:S01]  /*6ea0*/  @P5 STG.E.U8 desc[UR12][R24.64], R37 ;  /* 0x0000002518005986 */ /* 0x0001e2000c10110c */
[----:B------:R-:W-:-:S02]  /*6eb0*/  LEA.HI.X.SX32 R27, R31, R2, 0x1, P6 ;  /* 0x000000021f1b7211 */ /* 0x000fc400030f0eff */
[----:B------:R-:W-:Y:S01]  /*6ec0*/  ISETP.LT.AND P2, PT, R3, UR5, !P0 ;  /* 0x0000000503007c0c */ /* 0x000fe2000c741270 */
[----:B------:R-:W-:Y:S01]  /*6ed0*/  VIADD R3, R181, 0x25 ;  /* 0x00000025b5037836 */ /* 0x000fe20000000000 */
[----:B------:R-:W-:Y:S01]  /*6ee0*/  ULDC UR5, c[0x0][0x22c] ;  /* 0x00008b0000057ab9 */ /* 0x000fe20000000800 */
[----:B--2---:R-:W-:Y:S02]  /*6ef0*/  IADD3 R28, P6, R33, R0, RZ ;  /* 0x00000000211c7210 */ /* 0x004fe40007fde0ff */
[----:B------:R-:W-:Y:S02]  /*6f00*/  PRMT R35, R21, 0x7771, RZ ;  /* 0x0000777115237816 */ /* 0x000fe400000000ff */
[C---:B------:R-:W-:Y:S01]  /*6f10*/  LEA.HI.X.SX32 R29, R33.reuse, R2, 0x1, P6 ;  /* 0x00000002211d7211 */ /* 0x040fe200030f0eff */
[----:B------:R-:W-:Y:S01]  /*6f20*/  VIADD R33, R33, UR4 ;  /* 0x0000000421217c36 */ /* 0x000fe20008000000 */
[----:B------:R-:W-:Y:S01]  /*6f30*/  ISETP.LT.AND P1, PT, R3, UR5, !P0 ;  /* 0x0000000503007c0c */ /* 0x000fe2000c721270 */
[----:B------:R2:W-:Y:S01]  /*6f40*/  @P3 STG.E.U8 desc[UR12][R26.64], R35 ;  /* 0x000000231a003986 */ /* 0x0005e2000c10110c */
[----:B0-----:R-:W-:Y:S01]  /*6f50*/  PRMT R37, R22, 0x7770, RZ ;  /* 0x0000777016257816 */ /* 0x001fe200000000ff */
[C---:B------:R-:W-:Y:S01]  /*6f60*/  VIADD R31, R33.reuse, UR4 ;  /* 0x00000004211f7c36 */ /* 0x040fe20008000000 */
        /* <DEDUP_REMOVED lines=8> */
[C---:B--2---:R-:W-:Y:S02]  /*6ff0*/  IADD3 R26, P6, R31.reuse, R0, RZ ;  /* 0x000000001f1a7210 */ /* 0x044fe40007fde0ff */
        /* <DEDUP_REMOVED lines=44> */
[----:B------:R-:W-:Y:S02]  /*72c0*/  IADD3 R20, P6, R33, R0, RZ ;  /* 0x0000000021147210 */ /* 0x000fe40007fde0ff */
[----:B------:R-:W-:Y:S01]  /*72d0*/  ISETP.LT.AND P5, PT, R3, UR5, !P0 ;  /* 0x0000000503007c0c */ /* 0x000fe2000c7a1270 */
[----:B------:R-:W-:Y:S01]  /*72e0*/  VIADD R3, R181, 0x2d ;  /* 0x0000002db5037836 */ /* 0x000fe20000000000 */
[----:B--2---:R-:W-:Y:S01]  /*72f0*/  PRMT R35, R21, 0x7773, RZ ;  /* 0x0000777315237816 */ /* 0x004fe200000000ff */
[----:B------:R-:W-:Y:S01]  /*7300*/  ULDC UR5, c[0x0][0x22c] ;  /* 0x00008b0000057ab9 */ /* 0x000fe20000000800 */
        /* <DEDUP_REMOVED lines=19> */
[----:B------:R-:W-:Y:S01]  /*7440*/  VIADD R3, R181, 0x30 ;  /* 0x00000030b5037836 */ /* 0x000fe20000000000 */
[----:B------:R-:W-:Y:S01]  /*7450*/  PRMT R35, R23, 0x7772, RZ ;  /* 0x0000777217237816 */ /* 0x000fe200000000ff */
[C---:B0-----:R-:W-:Y:S01]  /*7460*/  VIADD R31, R29.reuse, UR4 ;  /* 0x000000041d1f7c36 */ /* 0x041fe20008000000 */
[----:B------:R-:W-:Y:S01]  /*7470*/  IADD3 R20, P6, R29, R0, RZ ;  /* 0x000000001d147210 */ /* 0x000fe20007fde0ff */
[----:B------:R-:W-:Y:S01]  /*7480*/  ULDC UR5, c[0x0][0x22c] ;  /* 0x00008b0000057ab9 */ /* 0x000fe20000000800 */
[----:B------:R-:W-:Y:S01]  /*7490*/  PRMT R33, R23, 0x7773, RZ ;  /* 0x0000777317217816 */ /* 0x000fe200000000ff */
[----:B------:R0:W-:Y:S01]  /*74a0*/  @P3 STG.E.U8 desc[UR12][R26.64], R37 ;  /* 0x000000251a003986 */ /* 0x0001e2000c10110c */
[----:B------:R-:W-:-:S02]  /*74b0*/  LEA.HI.X.SX32 R21, R29, R2, 0x1, P6 ;  /* 0x000000021d157211 */ /* 0x000fc400030f0eff */
[----:B------:R-:W-:Y:S01]  /*74c0*/  IADD3 R22, P6, R31, R0, RZ ;  /* 0x000000001f167210 */ /* 0x000fe20007fde0ff */
[----:B------:R2:W-:Y:S01]  /*74d0*/  @P2 STG.E.U8 desc[UR12][R24.64], R35 ;  /* 0x0000002318002986 */ /* 0x0005e2000c10110c */
[----:B------:R-:W-:Y:S01]  /*74e0*/  ISETP.LT.AND P4, PT, R3, UR5, !P0 ;  /* 0x0000000503007c0c */ /* 0x000fe2000c781270 */
[----:B------:R-:W-:Y:S01]  /*74f0*/  VIADD R3, R181, 0x31 ;  /* 0x00000031b5037836 */ /* 0x000fe20000000000 */
[C---:B------:R-:W-:Y:S01]  /*7500*/  LEA.HI.X.SX32 R23, R31.reuse, R2, 0x1, P6 ;  /* 0x000000021f177211 */ /* 0x040fe200030f0eff */
[----:B------:R-:W-:Y:S01]  /*7510*/  VIADD R31, R31, UR4 ;  /* 0x000000041f1f7c36 */ /* 0x000fe20008000000 */
[----:B------:R-:W-:Y:S01]  /*7520*/  ULDC UR5, c[0x0][0x22c] ;  /* 0x00008b0000057ab9 */ /* 0x000fe20000000800 */
[----:B------:R3:W-:Y:S01]  /*7530*/  @P1 STG.E.U8 desc[UR12][R20.64], R33 ;  /* 0x0000002114001986 */ /* 0x0007e2000c10110c */
[----:B------:R-:W-:Y:S01]  /*7540*/  ISETP.LT.AND P5, PT, R3, UR5, !P0 ;  /* 0x0000000503007c0c */ /* 0x000fe2000c7a1270 */
[----:B0-----:R-:W-:Y:S01]  /*7550*/  VIADD R27, R31, UR4 ;  /* 0x000000041f1b7c36 */ /* 0x001fe20008000000 */
[----:B------:R-:W-:Y:S01]  /*7560*/  PRMT R29, R12, 0x7770, RZ ;  /* 0x000077700c1d7816 */ /* 0x000fe200000000ff */
[----:B------:R-:W-:Y:S01]  /*7570*/  VIADD R3, R181, 0x32 ;  /* 0x00000032b5037836 */ /* 0x000fe20000000000 */
[----:B------:R-:W-:Y:S01]  /*7580*/  ULDC UR5, c[0x0][0x22c] ;  /* 0x00008b0000057ab9 */ /* 0x000fe20000000800 */
[----:B--2---:R-:W-:-:S02]  /*7590*/  IADD3 R24, P6, R31, R0, RZ ;  /* 0x000000001f187210 */ /* 0x004fc40007fde0ff */
[----:B------:R0:W-:Y:S01]  /*75a0*/  @P4 STG.E.U8 desc[UR12][R22.64], R29 ;  /* 0x0000001d16004986 */ /* 0x0001e2000c10110c */
[----:B------:R-:W-:Y:S01]  /*75b0*/  ISETP.LT.AND P3, PT, R3, UR5, !P0 ;  /* 0x0000000503007c0c */ /* 0x000fe2000c761270 */
[----:B------:R-:W-:Y:S01]  /*75c0*/  VIADD R3, R181, 0x33 ;  /* 0x00000033b5037836 */ /* 0x000fe20000000000 */
[----:B------:R-:W-:Y:S01]  /*75d0*/  LEA.HI.X.SX32 R25, R31, R2, 0x1, P6 ;  /* 0x000000021f197211 */ /* 0x000fe200030f0eff */
[----:B------:R-:W-:Y:S01]  /*75e0*/  ULDC UR5, c[0x0][0x22c] ;  /* 0x00008b0000057ab9 */ /* 0x000fe20000000800 */
[C---:B---3--:R-:W-:Y:S02]  /*75f0*/  IADD3 R20, P6, R27.reuse, R0, RZ ;  /* 0x000000001b147210 */ /* 0x048fe40007fde0ff */
        /* <DEDUP_REMOVED lines=118> */
[----:B------:R-:W-:Y:S01]  /*7d60*/  ULDC UR5, c[0x0][0x22c] ;  /* 0x00008b0000057ab9 */ /* 0x000fe20000000800 */
[----:B------:R-:W-:Y:S01]  /*7d70*/  VIADD R3, R181, 0x42 ;  /* 0x00000042b5037836 */ /* 0x000fe20000000000 */
[----:B------:R-:W-:-:S02]  /*7d80*/  PRMT R25, R8, 0x7770, RZ ;  /* 0x0000777008197816 */ /* 0x000fc400000000ff */
[----:B--2---:R-:W-:Y:S02]  /*7d90*/  IADD3 R20, P6, R27, R0, RZ ;  /* 0x000000001b147210 */ /* 0x004fe40007fde0ff */
[----:B------:R-:W-:Y:S01]  /*7da0*/  ISETP.LT.AND P2, PT, R3, UR5, !P0 ;  /* 0x0000000503007c0c */ /* 0x000fe2000c741270 */
[----:B------:R-:W-:Y:S01]  /*7db0*/  VIADD R3, R181, 0x43 ;  /* 0x00000043b5037836 */ /* 0x000fe20000000000 */
[----:B------:R-:W-:Y:S01]  /*7dc0*/  LEA.HI.X.SX32 R21, R27, R2, 0x1, P6 ;  /* 0x000000021b157211 */ /* 0x000fe200030f0eff */
[----:B------:R-:W-:Y:S01]  /*7dd0*/  ULDC UR5, c[0x0][0x22c] ;  /* 0x00008b0000057ab9 */ /* 0x000fe20000000800 */
[C---:B---3--:R-:W-:Y:S01]  /*7de0*/  IADD3 R12, P6, R23.reuse, R0, RZ ;  /* 0x00000000170c7210 */ /* 0x048fe20007fde0ff */
[----:B------:R0:W-:Y:S01]  /*7df0*/  @P5 STG.E.U8 desc[UR12][R14.64], R25 ;  /* 0x000000190e005986 */ /* 0x0001e2000c10110c */
[----:B------:R-:W-:Y:S02]  /*7e00*/  PRMT R27, R8, 0x7771, RZ ;  /* 0x00007771081b7816 */ /* 0x000fe400000000ff */
[C---:B------:R-:W-:Y:S01]  /*7e10*/  LEA.HI.X.SX32 R13, R23.reuse, R2, 0x1, P6 ;  /* 0x00000002170d7211 */ /* 0x040fe200030f0eff */
[----:B------:R-:W-:Y:S01]  /*7e20*/  VIADD R23, R23, UR4 ;  /* 0x0000000417177c36 */ /* 0x000fe20008000000 */
[----:B------:R-:W-:Y:S01]  /*7e30*/  ISETP.LT.AND P1, PT, R3, UR5, !P0 ;  /* 0x0000000503007c0c */ /* 0x000fe2000c721270 */
[----:B------:R-:W-:Y:S01]  /*7e40*/  VIADD R3, R181, 0x44 ;  /* 0x00000044b5037836 */ /* 0x000fe20000000000 */
[----:B------:R2:W-:Y:S01]  /*7e50*/  @P3 STG.E.U8 desc[UR12][R20.64], R27 ;  /* 0x0000001b14003986 */ /* 0x0005e2000c10110c */
[----:B------:R-:W-:Y:S01]  /*7e60*/  ULDC UR5, c[0x0][0x22c] ;  /* 0x00008b0000057ab9 */ /* 0x000fe20000000800 */
[----:B------:R-:W-:-:S02]  /*7e70*/  PRMT R29, R9, 0x7770, RZ ;  /* 0x00007770091d7816 */ /* 0x000fc400000000ff */
[----:B------:R-:W-:Y:S01]  /*7e80*/  ISETP.LT.AND P4, PT, R3, UR5, !P0 ;  /* 0x0000000503007c0c */ /* 0x000fe2000c781270 */
[C---:B0-----:R-:W-:Y:S01]  /*7e90*/  VIADD R25, R23.reuse, UR4 ;  /* 0x0000000417197c36 */ /* 0x041fe20008000000 */
[----:B------:R-:W-:Y:S01]  /*7ea0*/  IADD3 R14, P6, R23, R0, RZ ;  /* 0x00000000170e7210 */ /* 0x000fe20007fde0ff */
[----:B------:R-:W-:Y:S01]  /*7eb0*/  VIADD R3, R181, 0x45 ;  /* 0x00000045b5037836 */ /* 0x000fe20000000000 */
[----:B------:R-:W-:Y:S01]  /*7ec0*/  ULDC UR5, c[0x0][0x22c] ;  /* 0x00008b0000057ab9 */ /* 0x000fe20000000800 */
[----:B------:R0:W-:Y:S01]  /*7ed0*/  @P2 STG.E.U8 desc[UR12][R12.64], R29 ;  /* 0x0000001d0c002986 */ /* 0x0001e2000c10110c */
[----:B------:R-:W-:Y:S02]  /*7ee0*/  LEA.HI.X.SX32 R15, R23, R2, 0x1, P6 ;  /* 0x00000002170f7211 */ /* 0x000fe400030f0eff */
[----:B--2---:R-:W-:Y:S02]  /*7ef0*/  IADD3 R20, P6, R25, R0, RZ ;  /* 0x0000000019147210 */ /* 0x004fe40007fde0ff */
[----:B------:R-:W-:Y:S01]  /*7f00*/  ISETP.LT.AND P5, PT, R3, UR5, !P0 ;  /* 0x0000000503007c0c */ /* 0x000fe2000c7a1270 */
[----:B------:R-:W-:Y:S01]  /*7f10*/  VIADD R3, R181, 0x46 ;  /* 0x00000046b5037836 */ /* 0x000fe20000000000 */
[C---:B------:R-:W-:Y:S01]  /*7f20*/  LEA.HI.X.SX32 R21, R25.reuse, R2, 0x1, P6 ;  /* 0x0000000219157211 */ /* 0x040fe200030f0eff */
[----:B------:R-:W-:Y:S01]  /*7f30*/  VIADD R25, R25, UR4 ;  /* 0x0000000419197c36 */ /* 0x000fe20008000000 */
[----:B------:R-:W-:Y:S01]  /*7f40*/  PRMT R27, R9, 0x7771, RZ ;  /* 0x00007771091b7816 */ /* 0x000fe200000000ff */
[----:B------:R-:W-:-:S02]  /*7f50*/  ULDC UR5, c[0x0][0x22c] ;  /* 0x00008b0000057ab9 */ /* 0x000fc40000000800 */
[C---:B------:R-:W-:Y:S01]  /*7f60*/  VIADD R23, R25.reuse, UR4 ;  /* 0x0000000419177c36 */ /* 0x040fe20008000000 */
[----:B0-----:R-:W-:Y:S01]  /*7f70*/  IADD3 R12, P6, R25, R0, RZ ;  /* 0x00000000190c7210 */ /* 0x001fe20007fde0ff */
[----:B------:R0:W-:Y:S01]  /*7f80*/  @P1 STG.E.U8 desc[UR12][R14.64], R27 ;  /* 0x0000001b0e001986 */ /* 0x0001e2000c10110c */
[----:B------:R-:W-:Y:S01]  /*7f90*/  ISETP.LT.AND P3, PT, R3, UR5, !P0 ;  /* 0x0000000503007c0c */ /* 0x000fe2000c761270 */
[----:B------:R-:W-:Y:S01]  /*7fa0*/  VIADD R3, R181, 0x47 ;  /* 0x00000047b5037836 */ /* 0x000fe20000000000 */
[----:B------:R-:W-:Y:S01]  /*7fb0*/  LEA.HI.X.SX32 R13, R25, R2, 0x1, P6 ;  /* 0x00000002190d7211 */ /* 0x000fe200030f0eff */
[----:B------:R-:W-:Y:S01]  /*7fc0*/  ULDC UR5, c[0x0][0x22c] ;  /* 0x00008b0000057ab9 */ /* 0x000fe20000000800 */
[----:B------:R-:W-:Y:S02]  /*7fd0*/  PRMT R29, R10, 0x7770, RZ ;  /* 0x000077700a1d7816 */ /* 0x000fe400000000ff */
[----:B------:R-:W-:Y:S01]  /*7fe0*/  ISETP.LT.AND P2, PT, R3, UR5, !P0 ;  /* 0x0000000503007c0c */ /* 0x000fe2000c741270 */
[----:B------:R-:W-:Y:S01]  /*7ff0*/  VIADD R3, R181, 0x48 ;  /* 0x00000048b5037836 */ /* 0x000fe20000000000 */
[----:B------:R-:W-:Y:S01]  /*8000*/  ULDC UR5, c[0x0][0x22c] ;  /* 0x00008b0000057ab9 */ /* 0x000fe20000000800 */
[----:B------:R2:W-:Y:S01]  /*8010*/  @P4 STG.E.U8 desc[UR12][R20.64], R29 ;  /* 0x0000001d14004986 */ /* 0x0005e2000c10110c */
[----:B0-----:R-:W-:-:S02]  /*8020*/  IADD3 R14, P6, R23, R0, RZ ;  /* 0x00000000170e7210 */ /* 0x001fc40007fde0ff */
[----:B------:R-:W-:Y:S02]  /*8030*/  PRMT R27, R10, 0x7771, RZ ;  /* 0x000077710a1b7816 */ /* 0x000fe400000000ff */
[C---:B------:R-:W-:Y:S01]  /*8040*/  LEA.HI.X.SX32 R15, R23.reuse, R2, 0x1, P6 ;  /* 0x00000002170f7211 */ /* 0x040fe200030f0eff */
[----:B------:R-:W-:Y:S01]  /*8050*/  VIADD R23, R23, UR4 ;  /* 0x0000000417177c36 */ /* 0x000fe20008000000 */
[----:B------:R-:W-:Y:S01]  /*8060*/  ISETP.LT.AND P1, PT, R3, UR5, !P0 ;  /* 0x0000000503007c0c */ /* 0x000fe2000c721270 */
[----:B------:R-:W-:Y:S01]  /*8070*/  VIADD R3, R181, 0x49 ;  /* 0x00000049b5037836 */ /* 0x000fe20000000000 */
[----:B------:R0:W-:Y:S01]  /*8080*/  @P5 STG.E.U8 desc[UR12][R12.64], R27 ;  /* 0x0000001b0c005986 */ /* 0x0001e2000c10110c */
[C---:B------:R-:W-:Y:S01]  /*8090*/  VIADD R25, R23.reuse, UR4 ;  /* 0x0000000417197c36 */ /* 0x040fe20008000000 */
[----:B--2---:R-:W-:Y:S01]  /*80a0*/  IADD3 R20, P6, R23, R0, RZ ;  /* 0x0000000017147210 */ /* 0x004fe20007fde0ff */
[----:B------:R-:W-:Y:S01]  /*80b0*/  ULDC UR5, c[0x0][0x22c] ;  /* 0x00008b0000057ab9 */ /* 0x000fe20000000800 */
[----:B------:R-:W-:-:S02]  /*80c0*/  PRMT R29, R11, 0x7770, RZ ;  /* 0x000077700b1d7816 */ /* 0x000fc400000000ff */
[----:B------:R-:W-:Y:S02]  /*80d0*/  LEA.HI.X.SX32 R21, R23, R2, 0x1, P6 ;  /* 0x0000000217157211 */ /* 0x000fe400030f0eff */
[----:B------:R-:W-:Y:S01]  /*80e0*/  ISETP.LT.AND P4, PT, R3, UR5, !P0 ;  /* 0x0000000503007c0c */ /* 0x000fe2000c781270 */
[----:B------:R-:W-:Y:S01]  /*80f0*/  VIADD R3, R181, 0x4a ;  /* 0x0000004ab5037836 */ /* 0x000fe20000000000 */
[----:B------:R-:W-:Y:S01]  /*8100*/  ULDC UR5, c[0x0][0x22c] ;  /* 0x00008b0000057ab9 */ /* 0x000fe20000000800 */
[----:B------:R2:W-:Y:S01]  /*8110*/  @P3 STG.E.U8 desc[UR12][R14.64], R29 ;  /* 0x0000001d0e003986 */ /* 0x0005e2000c10110c */
[----:B0-----:R-:W-:Y:S02]  /*8120*/  IADD3 R12, P6, R25, R0, RZ ;  /* 0x00000000190c7210 */ /* 0x001fe40007fde0ff */
[----:B------:R-:W-:Y:S01]  /*8130*/  ISETP.LT.AND P5, PT, R3, UR5, !P0 ;  /* 0x0000000503007c0c */ /* 0x000fe2000c7a1270 */
[----:B------:R-:W-:Y:S01]  /*8140*/  VIADD R3, R181, 0x4b ;  /* 0x0000004bb5037836 */ /* 0x000fe20000000000 */
[C---:B------:R-:W-:Y:S01]  /*8150*/  LEA.HI.X.SX32 R13, R25.reuse, R2, 0x1, P6 ;  /* 0x00000002190d7211 */ /* 0x040fe200030f0eff */
[----:B------:R-:W-:Y:S01]  /*8160*/  VIADD R25, R25, UR4 ;  /* 0x0000000419197c36 */ /* 0x000fe20008000000 */
[----:B------:R-:W-:Y:S01]  /*8170*/  PRMT R27, R11, 0x7771, RZ ;  /* 0x000077710b1b7816 */ /* 0x000fe200000000ff */
[----:B------:R-:W-:-:S02]  /*8180*/  ULDC UR5, c[0x0][0x22c] ;  /* 0x00008b0000057ab9 */ /* 0x000fc40000000800 */
[----:B------:R-:W-:Y:S01]  /*8190*/  VIADD R23, R25, UR4 ;  /* 0x0000000419177c36 */ /* 0x000fe20008000000 */
[----:B------:R-:W-:Y:S01]  /*81a0*/  ISETP.LT.AND P3, PT, R3, UR5, !P0 ;  /* 0x0000000503007c0c */ /* 0x000fe2000c761270 */
[----:B------:R0:W-:Y:S01]  /*81b0*/  @P2 STG.E.U8 desc[UR12][R20.64], R27 ;  /* 0x0000001b14002986 */ /* 0x0001e2000c10110c */
[----:B--2---:R-:W-:Y:S01]  /*81c0*/  IADD3 R14, P6, R25, R0, RZ ;  /* 0x00000000190e7210 */ /* 0x004fe20007fde0ff */
[----:B------:R-:W-:Y:S01]  /*81d0*/  VIADD R3, R181, 0x4c ;  /* 0x0000004cb5037836 */ /* 0x000fe20000000000 */
[----:B------:R-:W-:Y:S01]  /*81e0*/  ULDC UR5, c[0x0][0x22c] ;  /* 0x00008b0000057ab9 */ /* 0x000fe20000000800 */
[----:B------:R-:W-:Y:S02]  /*81f0*/  PRMT R29, R8, 0x7772, RZ ;  /* 0x00007772081d7816 */ /* 0x000fe400000000ff */
[----:B------:R-:W-:Y:S02]  /*8200*/  LEA.HI.X.SX32 R15, R25, R2, 0x1, P6 ;  /* 0x00000002190f7211 */ /* 0x000fe400030f0eff */
[----:B------:R-:W-:Y:S01]  /*8210*/  ISETP.LT.AND P2, PT, R3, UR5, !P0 ;  /* 0x0000000503007c0c */ /* 0x000fe2000c741270 */
[----:B------:R-:W-:Y:S01]  /*8220*/  VIADD R3, R181, 0x4d ;  /* 0x0000004db5037836 */ /* 0x000fe20000000000 */
[----:B------:R2:W-:Y:S01]  /*8230*/  @P1 STG.E.U8 desc[UR12][R12.64], R29 ;  /* 0x0000001d0c001986 */ /* 0x0005e2000c10110c */
[----:B------:R-:W-:Y:S01]  /*8240*/  ULDC UR5, c[0x0][0x22c] ;  /* 0x00008b0000057ab9 */ /* 0x000fe20000000800 */
[----:B0-----:R-:W-:-:S02]  /*8250*/  IADD3 R20, P6, R23, R0, RZ ;  /* 0x0000000017147210 */ /* 0x001fc40007fde0ff */
[----:B------:R-:W-:Y:S01]  /*8260*/  ISETP.LT.AND P1, PT, R3, UR5, !P0 ;  /* 0x0000000503007c0c */ /* 0x000fe2000c721270 */
[----:B------:R-:W-:Y:S01]  /*8270*/  VIADD R3, R181, 0x4e ;  /* 0x0000004eb5037836 */ /* 0x000fe20000000000 */
[C---:B------:R-:W-:Y:S01]  /*8280*/  LEA.HI.X.SX32 R21, R23.reuse, R2, 0x1, P6 ;  /* 0x0000000217157211 */ /* 0x040fe200030f0eff */
[----:B------:R-:W-:Y:S01]  /*8290*/  VIADD R23, R23, UR4 ;  /* 0x0000000417177c36 */ /* 0x000fe20008000000 */
[----:B------:R-:W-:Y:S01]  /*82a0*/  PRMT R27, R8, 0x7773, RZ ;  /* 0x00007773081b7816 */ /* 0x000fe200000000ff */
[----:B------:R-:W-:Y:S02]  /*82b0*/  ULDC UR5, c[0x0][0x22c] ;  /* 0x00008b0000057ab9 */ /* 0x000fe40000000800 */
[C---:B------:R-:W-:Y:S01]  /*82c0*/  VIADD R25, R23.reuse, UR4 ;  /* 0x0000000417197c36 */ /* 0x040fe20008000000 */
[----:B--2---:R-:W-:Y:S01]  /*82d0*/  IADD3 R12, P6, R23, R0, RZ ;  /* 0x00000000170c7210 */ /* 0x004fe20007fde0ff */
[----:B------:R0:W-:Y:S01]  /*82e0*/  @P4 STG.E.U8 desc[UR12][R14.64], R27 ;  /* 0x0000001b0e004986 */ /* 0x0001e2000c10110c */
[----:B------:R-:W-:-:S02]  /*82f0*/  PRMT R29, R9, 0x7772, RZ ;  /* 0x00007772091d7816 */ /* 0x000fc400000000ff */
[----:B------:R-:W-:Y:S02]  /*8300*/  LEA.HI.X.SX32 R13, R23, R2, 0x1, P6 ;  /* 0x00000002170d7211 */ /* 0x000fe400030f0eff */
[----:B------:R-:W-:Y:S01]  /*8310*/  IADD3 R8, P6, R25, R0, RZ ;  /* 0x0000000019087210 */ /* 0x000fe20007fde0ff */
[----:B------:R2:W-:Y:S01]  /*8320*/  @P5 STG.E.U8 desc[UR12][R20.64], R29 ;  /* 0x0000001d14005986 */ /* 0x0005e2000c10110c */
[----:B------:R-:W-:Y:S01]  /*8330*/  ISETP.LT.AND P4, PT, R3, UR5, !P0 ;  /* 0x0000000503007c0c */ /* 0x000fe2000c781270 */
[----:B------:R-:W-:Y:S01]  /*8340*/  VIADD R3, R181, 0x4f ;  /* 0x0000004fb5037836 */ /* 0x000fe20000000000 */
[----:B------:R-:W-:Y:S01]  /*8350*/  ULDC UR5, c[0x0][0x22c] ;  /* 0x00008b0000057ab9 */ /* 0x000fe20000000800 */
[C---:B------:R-:W-:Y:S02]  /*8360*/  PRMT R23, R10.reuse, 0x7772, RZ ;  /* 0x000077720a177816 */ /* 0x040fe400000000ff */
[----:B0-----:R-:W-:Y:S02]  /*8370*/  PRMT R27, R9, 0x7773, RZ ;  /* 0x00007773091b7816 */ /* 0x001fe400000000ff */
[C---:B------:R-:W-:Y:S01]  /*8380*/  LEA.HI.X.SX32 R9, R25.reuse, R2, 0x1, P6 ;  /* 0x0000000219097211 */ /* 0x040fe200030f0eff */
[----:B------:R-:W-:Y:S01]  /*8390*/  VIADD R25, R25, UR4 ;  /* 0x0000000419197c36 */ /* 0x000fe20008000000 */
[----:B------:R-:W-:Y:S01]  /*83a0*/  ISETP.LT.AND P5, PT, R3, UR5, !P0 ;  /* 0x0000000503007c0c */ /* 0x000fe2000c7a1270 */
[----:B------:R-:W-:Y:S01]  /*83b0*/  VIADD R3, R181, 0x50 ;  /* 0x00000050b5037836 */ /* 0x000fe20000000000 */
[----:B------:R-:W-:Y:S01]  /*83c0*/  ULDC UR5, c[0x0][0x22c] ;  /* 0x00008b0000057ab9 */ /* 0x000fe20000000800 */
[C---:B--2---:R-:W-:Y:S01]  /*83d0*/  VIADD R21, R25.reuse, UR4 ;  /* 0x0000000419157c36 */ /* 0x044fe20008000000 */
[----:B------:R-:W-:Y:S01]  /*83e0*/  IADD3 R14, P6, R25, R0, RZ ;  /* 0x00000000190e7210 */ /* 0x000fe20007fde0ff */
[----:B------:R0:W-:Y:S01]  /*83f0*/  @P3 STG.E.U8 desc[UR12][R12.64], R27 ;  /* 0x0000001b0c003986 */ /* 0x0001e2000c10110c */
[----:B------:R-:W-:Y:S01]  /*8400*/  ISETP.LT.AND P3, PT, R3, UR5, !P0 ;  /* 0x0000000503007c0c */ /* 0x000fe2000c761270 */
[----:B------:R-:W-:Y:S01]  /*8410*/  VIADD R3, R181, 0x51 ;  /* 0x00000051b5037836 */ /* 0x000fe20000000000 */
[----:B------:R-:W-:Y:S01]  /*8420*/  LEA.HI.X.SX32 R15, R25, R2, 0x1, P6 ;  /* 0x00000002190f7211 */ /* 0x000fe200030f0eff */
[----:B------:R-:W-:Y:S01]  /*8430*/  ULDC UR5, c[0x0][0x22c] ;  /* 0x00008b0000057ab9 */ /* 0x000fe20000000800 */
[----:B------:R2:W-:Y:S01]  /*8440*/  @P2 STG.E.U8 desc[UR12][R8.64], R23 ;  /* 0x0000001708002986 */ /* 0x0005e2000c10110c */
[----:B------:R-:W-:-:S02]  /*8450*/  PRMT R29, R10, 0x7773, RZ ;  /* 0x000077730a1d7816 */ /* 0x000fc400000000ff */
[----:B------:R-:W-:Y:S01]  /*8460*/  ISETP.LT.AND P2, PT, R3, UR5, !P0 ;  /* 0x0000000503007c0c */ /* 0x000fe2000c741270 */
[----:B------:R-:W-:Y:S01]  /*8470*/  VIADD R3, R181, 0x52 ;  /* 0x00000052b5037836 */ /* 0x000fe20000000000 */
[----:B------:R-:W-:Y:S01]  /*8480*/  ULDC UR5, c[0x0][0x22c] ;  /* 0x00008b0000057ab9 */ /* 0x000fe20000000800 */
[----:B------:R-:W-:Y:S01]  /*8490*/  @P1 STG.E.U8 desc[UR12][R14.64], R29 ;  /* 0x0000001d0e001986 */ /* 0x000fe2000c10110c */
[----:B0-----:R-:W-:Y:S02]  /*84a0*/  IADD3 R12, P6, R21, R0, RZ ;  /* 0x00000000150c7210 */ /* 0x001fe40007fde0ff */
[----:B------:R-:W-:Y:S02]  /*84b0*/  PRMT R27, R11, 0x7772, RZ ;  /* 0x000077720b1b7816 */ /* 0x000fe400000000ff */
        /* <DEDUP_REMOVED lines=12> */
[----:B------:R-:W-:-:S02]  /*8580*/  IADD3 R10, P6, R23, R0, RZ ;  /* 0x00000000170a7210 */ /* 0x000fc40007fde0ff */
[----:B------:R-:W-:Y:S02]  /*8590*/  PRMT R25, R11, 0x7773, RZ ;  /* 0x000077730b197816 */ /* 0x000fe400000000ff */
[C---:B------:R-:W-:Y:S01]  /*85a0*/  LEA.HI.X.SX32 R11, R23.reuse, R2, 0x1, P6 ;  /* 0x00000002170b7211 */ /* 0x040fe200030f0eff */
[----:B------:R-:W-:Y:S01]  /*85b0*/  VIADD R23, R23, UR4 ;  /* 0x0000000417177c36 */ /* 0x000fe20008000000 */
[----:B------:R-:W-:Y:S01]  /*85c0*/  ISETP.LT.AND P6, PT, R3, UR5, !P0 ;  /* 0x0000000503007c0c */ /* 0x000fe2000c7c1270 */
[----:B------:R0:W-:Y:S01]  /*85d0*/  @P5 STG.E.U8 desc[UR12][R8.64], R25 ;  /* 0x0000001908005986 */ /* 0x0001e2000c10110c */
[C---:B----4-:R-:W-:Y:S01]  /*85e0*/  PRMT R27, R16.reuse, 0x7770, RZ ;  /* 0x00007770101b7816 */ /* 0x050fe200000000ff */
[----:B------:R-:W-:Y:S01]  /*85f0*/  VIADD R3, R181, 0x55 ;  /* 0x00000055b5037836 */ /* 0x000fe20000000000 */
[----:B------:R-:W-:Y:S01]  /*8600*/  ULDC UR4, c[0x0][0x248] ;  /* 0x0000920000047ab9 */ /* 0x000fe20000000800 */
[----:B------:R-:W-:Y:S01]  /*8610*/  ULDC UR5, c[0x0][0x22c] ;  /* 0x00008b0000057ab9 */ /* 0x000fe20000000800 */
[C---:B------:R-:W-:Y:S01]  /*8620*/  VIADD R15, R23.reuse, UR4 ;  /* 0x00000004170f7c36 */ /* 0x040fe20008000000 */
[----:B------:R2:W-:Y:S01]  /*8630*/  @P3 STG.E.U8 desc[UR12][R10.64], R27 ;  /* 0x0000001b0a003986 */ /* 0x0005e2000c10110c */
[----:B------:R-:W-:Y:S01]  /*8640*/  IADD3 R12, P3, R23, R0, RZ ;  /* 0x00000000170c7210 */ /* 0x000fe20007f7e0ff */
[----:B------:R-:W-:Y:S01]  /*8650*/  ULDC UR4, c[0x0][0x22c] ;  /* 0x00008b0000047ab9 */ /* 0x000fe20000000800 */
[----:B------:R-:W-:Y:S01]  /*8660*/  ISETP.LT.AND P5, PT, R3, UR5, !P0 ;  /* 0x0000000503007c0c */ /* 0x000fe2000c7a1270 */
[----:B------:R-:W-:Y:S01]  /*8670*/  VIADD R3, R181, 0x56 ;  /* 0x00000056b5037836 */ /* 0x000fe20000000000 */
[----:B------:R-:W-:Y:S01]  /*8680*/  LEA.HI.X.SX32 R13, R23, R2, 0x1, P3 ;  /* 0x00000002170d7211 */ /* 0x000fe200018f0eff */
[----:B------:R-:W-:Y:S01]  /*8690*/  ULDC UR5, c[0x0][0x22c] ;  /* 0x00008b0000057ab9 */ /* 0x000fe20000000800 */
[----:B------:R-:W-:-:S02]  /*86a0*/  PRMT R21, R16, 0x7771, RZ ;  /* 0x0000777110157816 */ /* 0x000fc400000000ff */
[----:B0-----:R-:W-:Y:S02]  /*86b0*/  IADD3 R8, P3, R15, R0, RZ ;  /* 0x000000000f087210 */ /* 0x001fe40007f7e0ff */
[----:B------:R-:W-:Y:S01]  /*86c0*/  PRMT R23, R17, 0x7770, RZ ;  /* 0x0000777011177816 */ /* 0x000fe200000000ff */
[----:B------:R0:W-:Y:S01]  /*86d0*/  @P2 STG.E.U8 desc[UR12][R12.64], R21 ;  /* 0x000000150c002986 */ /* 0x0001e2000c10110c */
[----:B------:R-:W-:Y:S01]  /*86e0*/  ISETP.LT.AND P2, PT, R3, UR4, !P0 ;  /* 0x0000000403007c0c */ /* 0x000fe2000c741270 */
[----:B------:R-:W-:Y:S01]  /*86f0*/  ULDC UR4, c[0x0][0x248] ;  /* 0x0000920000047ab9 */ /* 0x000fe20000000800 */
[C---:B------:R-:W-:Y:S01]  /*8700*/  LEA.HI.X.SX32 R9, R15.reuse, R2, 0x1, P3 ;  /* 0x000000020f097211 */ /* 0x040fe200018f0eff */
[----:B------:R-:W-:Y:S01]  /*8710*/  VIADD R15, R15, UR4 ;  /* 0x000000040f0f7c36 */ /* 0x000fe20008000000 */
[----:B------:R-:W-:Y:S01]  /*8720*/  ULDC UR4, c[0x0][0x22c] ;  /* 0x00008b0000047ab9 */ /* 0x000fe20000000800 */
[----:B------:R-:W-:Y:S01]  /*8730*/  VIADD R3, R181, 0x57 ;  /* 0x00000057b5037836 */ /* 0x000fe20000000000 */
[----:B------:R-:W-:Y:S01]  /*8740*/  PRMT R25, R18, 0x7770, RZ ;  /* 0x0000777012197816 */ /* 0x000fe200000000ff */
[----:B------:R3:W-:Y:S01]  /*8750*/  @P1 STG.E.U8 desc[UR12][R8.64], R23 ;  /* 0x0000001708001986 */ /* 0x0007e2000c10110c */
[----:B--2---:R-:W-:-:S02]  /*8760*/  IADD3 R10, P1, R15, R0, RZ ;  /* 0x000000000f0a7210 */ /* 0x004fc40007f3e0ff */
[----:B------:R-:W-:Y:S01]  /*8770*/  ISETP.LT.AND P3, PT, R3, UR4, !P0 ;  /* 0x0000000403007c0c */ /* 0x000fe2000c761270 */
[----:B------:R-:W-:Y:S01]  /*8780*/  ULDC UR4, c[0x0][0x248] ;  /* 0x0000920000047ab9 */ /* 0x000fe20000000800 */
[C---:B------:R-:W-:Y:S01]  /*8790*/  LEA.HI.X.SX32 R11, R15.reuse, R2, 0x1, P1 ;  /* 0x000000020f0b7211 */ /* 0x040fe200008f0eff */
[----:B------:R-:W-:Y:S01]  /*87a0*/  VIADD R15, R15, UR4 ;  /* 0x000000040f0f7c36 */ /* 0x000fe20008000000 */
[----:B0-----:R-:W-:Y:S01]  /*87b0*/  PRMT R21, R17, 0x7771, RZ ;  /* 0x0000777111157816 */ /* 0x001fe200000000ff */
[----:B------:R-:W-:Y:S01]  /*87c0*/  ULDC UR4, c[0x0][0x248] ;  /* 0x0000920000047ab9 */ /* 0x000fe20000000800 */
[----:B------:R-:W-:Y:S02]  /*87d0*/  VIADD R3, R181, 0x58 ;  /* 0x00000058b5037836 */ /* 0x000fe40000000000 */
[C---:B------:R-:W-:Y:S01]  /*87e0*/  VIADD R13, R15.reuse, UR4 ;  /* 0x000000040f0d7c36 */ /* 0x040fe20008000000 */
[----:B------:R0:W-:Y:S01]  /*87f0*/  @P4 STG.E.U8 desc[UR12][R10.64], R21 ;  /* 0x000000150a004986 */ /* 0x0001e2000c10110c */
[----:B---3--:R-:W-:Y:S01]  /*8800*/  IADD3 R8, P4, R15, R0, RZ ;  /* 0x000000000f087210 */ /* 0x008fe20007f9e0ff */
[----:B------:R-:W-:Y:S01]  /*8810*/  ULDC UR4, c[0x0][0x248] ;  /* 0x0000920000047ab9 */ /* 0x000fe20000000800 */
[----:B------:R-:W-:Y:S01]  /*8820*/  ISETP.LT.AND P1, PT, R3, UR5, !P0 ;  /* 0x0000000503007c0c */ /* 0x000fe2000c721270 */
[----:B------:R-:W-:Y:S01]  /*8830*/  VIADD R3, R181, 0x59 ;  /* 0x00000059b5037836 */ /* 0x000fe20000000000 */
[----:B------:R-:W-:Y:S01]  /*8840*/  LEA.HI.X.SX32 R9, R15, R2, 0x1, P4 ;  /* 0x000000020f097211 */ /* 0x000fe200020f0eff */
[C---:B------:R-:W-:Y:S01]  /*8850*/  VIADD R15, R13.reuse, UR4 ;  /* 0x000000040d0f7c36 */ /* 0x040fe20008000000 */
[C---:B------:R-:W-:Y:S01]  /*8860*/  IADD3 R12, P4, R13.reuse, R0, RZ ;  /* 0x000000000d0c7210 */ /* 0x040fe20007f9e0ff */
[----:B------:R-:W-:Y:S01]  /*8870*/  ULDC UR5, c[0x0][0x22c] ;  /* 0x00008b0000057ab9 */ /* 0x000fe20000000800 */
[----:B------:R-:W-:Y:S01]  /*8880*/  PRMT R23, R18, 0x7771, RZ ;  /* 0x0000777112177816 */ /* 0x000fe200000000ff */
[----:B------:R2:W-:Y:S01]  /*8890*/  @P6 STG.E.U8 desc[UR12][R8.64], R25 ;  /* 0x0000001908006986 */ /* 0x0005e2000c10110c */
[----:B------:R-:W-:Y:S01]  /*88a0*/  LEA.HI.X.SX32 R13, R13, R2, 0x1, P4 ;  /* 0x000000020d0d7211 */ /* 0x000fe200020f0eff */
[----:B------:R-:W-:Y:S01]  /*88b0*/  ULDC UR4, c[0x0][0x248] ;  /* 0x0000920000047ab9 */ /* 0x000fe20000000800 */
[----:B0-----:R-:W-:-:S02]  /*88c0*/  IADD3 R10, P6, R15, R0, RZ ;  /* 0x000000000f0a7210 */ /* 0x001fc40007fde0ff */
[----:B------:R-:W-:Y:S01]  /*88d0*/  ISETP.LT.AND P4, PT, R3, UR5, !P0 ;  /* 0x0000000503007c0c */ /* 0x000fe2000c781270 */
[----:B------:R-:W-:Y:S01]  /*88e0*/  VIADD R3, R181, 0x5a ;  /* 0x0000005ab5037836 */ /* 0x000fe20000000000 */
[C---:B------:R-:W-:Y:S01]  /*88f0*/  LEA.HI.X.SX32 R11, R15.reuse, R2, 0x1, P6 ;  /* 0x000000020f0b7211 */ /* 0x040fe200030f0eff */
[----:B------:R-:W-:Y:S01]  /*8900*/  VIADD R15, R15, UR4 ;  /* 0x000000040f0f7c36 */ /* 0x000fe20008000000 */
[----:B------:R-:W-:Y:S01]  /*8910*/  PRMT R21, R19, 0x7770, RZ ;  /* 0x0000777013157816 */ /* 0x000fe200000000ff */
[----:B------:R-:W-:Y:S01]  /*8920*/  ULDC UR5, c[0x0][0x22c] ;  /* 0x00008b0000057ab9 */ /* 0x000fe20000000800 */
[----:B------:R0:W-:Y:S01]  /*8930*/  @P5 STG.E.U8 desc[UR12][R12.64], R23 ;  /* 0x000000170c005986 */ /* 0x0001e2000c10110c */
[----:B------:R-:W-:Y:S01]  /*8940*/  ISETP.LT.AND P6, PT, R3, UR5, !P0 ;  /* 0x0000000503007c0c */ /* 0x000fe2000c7c1270 */
[----:B------:R-:W-:Y:S01]  /*8950*/  VIADD R3, R181, 0x5b ;  /* 0x0000005bb5037836 */ /* 0x000fe20000000000 */
[----:B------:R-:W-:Y:S01]  /*8960*/  ULDC UR4, c[0x0][0x248] ;  /* 0x0000920000047ab9 */ /* 0x000fe20000000800 */
[----:B------:R3:W-:Y:S01]  /*8970*/  @P2 STG.E.U8 desc[UR12][R10.64], R21 ;  /* 0x000000150a002986 */ /* 0x0007e2000c10110c */
[----:B--2---:R-:W-:Y:S01]  /*8980*/  IADD3 R8, P2, R15, R0, RZ ;  /* 0x000000000f087210 */ /* 0x004fe20007f5e0ff */
[----:B------:R-:W-:-:S02]  /*8990*/  ULDC UR5, c[0x0][0x22c] ;  /* 0x00008b0000057ab9 */ /* 0x000fc40000000800 */
[----:B------:R-:W-:Y:S01]  /*89a0*/  ISETP.LT.AND P5, PT, R3, UR5, !P0 ;  /* 0x0000000503007c0c */ /* 0x000fe2000c7a1270 */
[----:B------:R-:W-:Y:S01]  /*89b0*/  VIADD R3, R181, 0x5c ;  /* 0x0000005cb5037836 */ /* 0x000fe20000000000 */
[C---:B------:R-:W-:Y:S01]  /*89c0*/  LEA.HI.X.SX32 R9, R15.reuse, R2, 0x1, P2 ;  /* 0x000000020f097211 */ /* 0x040fe200010f0eff */
[----:B------:R-:W-:Y:S01]  /*89d0*/  ULDC UR5, c[0x0][0x22c] ;  /* 0x00008b0000057ab9 */ /* 0x000fe20000000800 */
[----:B0-----:R-:W-:Y:S01]  /*89e0*/  VIADD R13, R15, UR4 ;  /* 0x000000040f0d7c36 */ /* 0x001fe20008000000 */
[----:B------:R-:W-:Y:S01]  /*89f0*/  PRMT R23, R19, 0x7771, RZ ;  /* 0x0000777113177816 */ /* 0x000fe200000000ff */
[----:B------:R-:W-:Y:S01]  /*8a00*/  ULDC UR4, c[0x0][0x22c] ;  /* 0x00008b0000047ab9 */ /* 0x000fe20000000800 */
[----:B---3--:R-:W-:Y:S02]  /*8a10*/  PRMT R21, R16, 0x7772, RZ ;  /* 0x0000777210157816 */ /* 0x008fe400000000ff */
[----:B------:R-:W-:Y:S01]  /*8a20*/  IADD3 R10, P2, R13, R0, RZ ;  /* 0x000000000d0a7210 */ /* 0x000fe20007f5e0ff */
[----:B------:R0:W-:Y:S01]  /*8a30*/  @P3 STG.E.U8 desc[UR12][R8.64], R23 ;  /* 0x0000001708003986 */ /* 0x0001e2000c10110c */
[----:B------:R-:W-:Y:S01]  /*8a40*/  ISETP.LT.AND P3, PT, R3, UR4, !P0 ;  /* 0x0000000403007c0c */ /* 0x000fe2000c761270 */
[----:B------:R-:W-:Y:S01]  /*8a50*/  ULDC UR4, c[0x0][0x248] ;  /* 0x0000920000047ab9 */ /* 0x000fe20000000800 */
[C---:B------:R-:W-:Y:S01]  /*8a60*/  LEA.HI.X.SX32 R11, R13.reuse, R2, 0x1, P2 ;  /* 0x000000020d0b7211 */ /* 0x040fe200010f0eff */
[----:B------:R-:W-:Y:S01]  /*8a70*/  VIADD R15, R13, UR4 ;  /* 0x000000040d0f7c36 */ /* 0x000fe20008000000 */
[----:B------:R-:W-:Y:S01]  /*8a80*/  ULDC UR4, c[0x0][0x22c] ;  /* 0x00008b0000047ab9 */ /* 0x000fe20000000800 */
[----:B------:R-:W-:-:S02]  /*8a90*/  VIADD R3, R181, 0x5d ;  /* 0x0000005db5037836 */ /* 0x000fc40000000000 */
[----:B------:R2:W-:Y:S01]  /*8aa0*/  @P1 STG.E.U8 desc[UR12][R10.64], R21 ;  /* 0x000000150a001986 */ /* 0x0005e2000c10110c */
[----:B------:R-:W-:Y:S02]  /*8ab0*/  IADD3 R12, P1, R15, R0, RZ ;  /* 0x000000000f0c7210 */ /* 0x000fe40007f3e0ff */
[----:B------:R-:W-:Y:S01]  /*8ac0*/  ISETP.LT.AND P2, PT, R3, UR4, !P0 ;  /* 0x0000000403007c0c */ /* 0x000fe2000c741270 */
[----:B------:R-:W-:Y:S01]  /*8ad0*/  ULDC UR4, c[0x0][0x248] ;  /* 0x0000920000047ab9 */ /* 0x000fe20000000800 */
[C---:B------:R-:W-:Y:S01]  /*8ae0*/  LEA.HI.X.SX32 R13, R15.reuse, R2, 0x1, P1 ;  /* 0x000000020f0d7211 */ /* 0x040fe200008f0eff */
[----:B------:R-:W-:Y:S01]  /*8af0*/  VIADD R15, R15, UR4 ;  /* 0x000000040f0f7c36 */ /* 0x000fe20008000000 */
[----:B0-----:R-:W-:Y:S01]  /*8b00*/  PRMT R23, R16, 0x7773, RZ ;  /* 0x0000777310177816 */ /* 0x001fe200000000ff */
[----:B------:R-:W-:Y:S01]  /*8b10*/  ULDC UR4, c[0x0][0x248] ;  /* 0x0000920000047ab9 */ /* 0x000fe20000000800 */
[----:B------:R-:W-:-:S03]  /*8b20*/  VIADD R3, R181, 0x5e ;  /* 0x0000005eb5037836 */ /* 0x000fc60000000000 */
[----:B------:R0:W-:Y:S01]  /*8b30*/  @P4 STG.E.U8 desc[UR12][R12.64], R23 ;  /* 0x000000170c004986 */ /* 0x0001e2000c10110c */
[C---:B------:R-:W-:Y:S01]  /*8b40*/  IADD3 R8, P4, R15.reuse, R0, RZ ;  /* 0x000000000f087210 */ /* 0x040fe20007f9e0ff */
[----:B--2---:R-:W-:Y:S01]  /*8b50*/  VIADD R11, R15, UR4 ;  /* 0x000000040f0b7c36 */ /* 0x004fe20008000000 */
[----:B------:R-:W-:Y:S01]  /*8b60*/  ULDC UR4, c[0x0][0x248] ;  /* 0x0000920000047ab9 */ /* 0x000fe20000000800 */
[----:B------:R-:W-:Y:S02]  /*8b70*/  PRMT R21, R17, 0x7772, RZ ;  /* 0x0000777211157816 */ /* 0x000fe400000000ff */
[----:B------:R-:W-:Y:S01]  /*8b80*/  LEA.HI.X.SX32 R9, R15, R2, 0x1, P4 ;  /* 0x000000020f097211 */ /* 0x000fe200020f0eff */
[----:B------:R-:W-:Y:S01]  /*8b90*/  VIADD R15, R11, UR4 ;  /* 0x000000040b0f7c36 */ /* 0x000fe20008000000 */
[----:B------:R-:W-:Y:S01]  /*8ba0*/  ISETP.LT.AND P1, PT, R3, UR5, !P0 ;  /* 0x0000000503007c0c */ /* 0x000fe2000c721270 */
[----:B------:R-:W-:Y:S01]  /*8bb0*/  VIADD R3, R181, 0x5f ;  /* 0x0000005fb5037836 */ /* 0x000fe20000000000 */
[-C--:B------:R-:W-:Y:S01]  /*8bc0*/  IADD3 R10, P4, R11, R0.reuse, RZ ;  /* 0x000000000b0a7210 */ /* 0x080fe20007f9e0ff */
[----:B------:R2:W-:Y:S01]  /*8bd0*/  @P6 STG.E.U8 desc[UR12][R8.64], R21 ;  /* 0x0000001508006986 */ /* 0x0005e2000c10110c */
[----:B------:R-:W-:Y:S01]  /*8be0*/  ULDC UR5, c[0x0][0x22c] ;  /* 0x00008b0000057ab9 */ /* 0x000fe20000000800 */
[----:B0-----:R-:W-:Y:S01]  /*8bf0*/  IADD3 R12, P6, R15, R0, RZ ;  /* 0x000000000f0c7210 */ /* 0x001fe20007fde0ff */
[----:B------:R-:W-:Y:S01]  /*8c00*/  ULDC UR4, c[0x0][0x248] ;  /* 0x0000920000047ab9 */ /* 0x000fe20000000800 */
[----:B------:R-:W-:-:S02]  /*8c10*/  LEA.HI.X.SX32 R11, R11, R2, 0x1, P4 ;  /* 0x000000020b0b7211 */ /* 0x000fc400020f0eff */
[----:B------:R-:W-:Y:S01]  /*8c20*/  ISETP.LT.AND P4, PT, R3, UR5, !P0 ;  /* 0x0000000503007c0c */ /* 0x000fe2000c781270 */
[----:B------:R-:W-:Y:S01]  /*8c30*/  VIADD R3, R181, 0x60 ;  /* 0x00000060b5037836 */ /* 0x000fe20000000000 */
[----:B------:R-:W-:Y:S01]  /*8c40*/  PRMT R17, R17, 0x7773, RZ ;  /* 0x0000777311117816 */ /* 0x000fe200000000ff */
[----:B------:R-:W-:Y:S01]  /*8c50*/  ULDC UR5, c[0x0][0x22c] ;  /* 0x00008b0000057ab9 */ /* 0x000fe20000000800 */
[C---:B------:R-:W-:Y:S01]  /*8c60*/  LEA.HI.X.SX32 R13, R15.reuse, R2, 0x1, P6 ;  /* 0x000000020f0d7211 */ /* 0x040fe200030f0eff */
[----:B------:R-:W-:Y:S01]  /*8c70*/  VIADD R15, R15, UR4 ;  /* 0x000000040f0f7c36 */ /* 0x000fe20008000000 */
[C---:B------:R-:W-:Y:S01]  /*8c80*/  PRMT R23, R18.reuse, 0x7772, RZ ;  /* 0x0000777212177816 */ /* 0x040fe200000000ff */
[----:B------:R0:W-:Y:S01]  /*8c90*/  @P5 STG.E.U8 desc[UR12][R10.64], R17 ;  /* 0x000000110a005986 */ /* 0x0001e2000c10110c */
[----:B------:R-:W-:Y:S01]  /*8ca0*/  ISETP.LT.AND P6, PT, R3, UR5, !P0 ;  /* 0x0000000503007c0c */ /* 0x000fe2000c7c1270 */
[----:B------:R-:W-:Y:S01]  /*8cb0*/  VIADD R3, R181, 0x61 ;  /* 0x00000061b5037836 */ /* 0x000fe20000000000 */
[----:B------:R-:W-:Y:S01]  /*8cc0*/  ULDC UR4, c[0x0][0x248] ;  /* 0x0000920000047ab9 */ /* 0x000fe20000000800 */
[----:B------:R3:W-:Y:S01]  /*8cd0*/  @P3 STG.E.U8 desc[UR12][R12.64], R23 ;  /* 0x000000170c003986 */ /* 0x0007e2000c10110c */
[----:B--2---:R-:W-:Y:S01]  /*8ce0*/  IADD3 R8, P3, R15, R0, RZ ;  /* 0x000000000f087210 */ /* 0x004fe20007f7e0ff */
[----:B------:R-:W-:Y:S01]  /*8cf0*/  ULDC UR5, c[0x0][0x22c] ;  /* 0x00008b0000057ab9 */ /* 0x000fe20000000800 */
[----:B------:R-:W-:-:S02]  /*8d00*/  PRMT R21, R18, 0x7773, RZ ;  /* 0x0000777312157816 */ /* 0x000fc400000000ff */
[----:B------:R-:W-:Y:S01]  /*8d10*/  ISETP.LT.AND P5, PT, R3, UR5, !P0 ;  /* 0x0000000503007c0c */ /* 0x000fe2000c7a1270 */
[----:B------:R-:W-:Y:S01]  /*8d20*/  VIADD R3, R181, 0x62 ;  /* 0x00000062b5037836 */ /* 0x000fe20000000000 */
[C---:B------:R-:W-:Y:S01]  /*8d30*/  LEA.HI.X.SX32 R9, R15.reuse, R2, 0x1, P3 ;  /* 0x000000020f097211 */ /* 0x040fe200018f0eff */
[----:B0-----:R-:W-:Y:S01]  /*8d40*/  VIADD R17, R15, UR4 ;  /* 0x000000040f117c36 */ /* 0x001fe20008000000 */
[----:B------:R-:W-:Y:S01]  /*8d50*/  ULDC UR4, c[0x0][0x22c] ;  /* 0x00008b0000047ab9 */ /* 0x000fe20000000800 */
[----:B------:R-:W-:Y:S01]  /*8d60*/  PRMT R15, R19, 0x7772, RZ ;  /* 0x00007772130f7816 */ /* 0x000fe200000000ff */
[----:B------:R-:W-:Y:S01]  /*8d70*/  ULDC UR5, c[0x0][0x22c] ;  /* 0x00008b0000057ab9 */ /* 0x000fe20000000800 */
[----:B------:R5:W-:Y:S01]  /*8d80*/  @P2 STG.E.U8 desc[UR12][R8.64], R21 ;  /* 0x0000001508002986 */ /* 0x000be2000c10110c */
[----:B------:R-:W-:Y:S02]  /*8d90*/  IADD3 R10, P3, R17, R0, RZ ;  /* 0x00000000110a7210 */ /* 0x000fe40007f7e0ff */
        /* <DEDUP_REMOVED lines=8> */
[----:B---3--:R-:W-:-:S02]  /*8e20*/  IADD3 R12, P1, R17, R0, RZ ;  /* 0x00000000110c7210 */ /* 0x008fc40007f3e0ff */
[----:B------:R-:W-:Y:S01]  /*8e30*/  ISETP.LT.AND P3, PT, R3, UR4, !P0 ;  /* 0x0000000403007c0c */ /* 0x000fe2000c761270 */
[----:B------:R-:W-:Y:S01]  /*8e40*/  ULDC UR4, c[0x0][0x248] ;  /* 0x0000920000047ab9 */ /* 0x000fe20000000800 */
[C---:B------:R-:W-:Y:S01]  /*8e50*/  LEA.HI.X.SX32 R13, R17.reuse, R2, 0x1, P1 ;  /* 0x00000002110d7211 */ /* 0x040fe200008f0eff */
[----:B------:R-:W-:Y:S01]  /*8e60*/  VIADD R17, R17, UR4 ;  /* 0x0000000411117c36 */ /* 0x000fe20008000000 */
[----:B------:R-:W-:Y:S01]  /*8e70*/  ULDC UR4, c[0x0][0x248] ;  /* 0x0000920000047ab9 */ /* 0x000fe20000000800 */
[----:B------:R-:W-:Y:S01]  /*8e80*/  VIADD R3, R181, 0x64 ;  /* 0x00000064b5037836 */ /* 0x000fe20000000000 */
[C---:B-----5:R-:W-:Y:S01]  /*8e90*/  PRMT R21, R4.reuse, 0x7770, RZ ;  /* 0x0000777004157816 */ /* 0x060fe200000000ff */
[----:B------:R2:W-:Y:S01]  /*8ea0*/  @P4 STG.E.U8 desc[UR12][R12.64], R19 ;  /* 0x000000130c004986 */ /* 0x0005e2000c10110c */
[C---:B------:R-:W-:Y:S01]  /*8eb0*/  IADD3 R8, P4, R17.reuse, R0, RZ ;  /* 0x0000000011087210 */ /* 0x040fe20007f9e0ff */
[----:B0-----:R-:W-:Y:S01]  /*8ec0*/  VIADD R11, R17, UR4 ;  /* 0x00000004110b7c36 */ /* 0x001fe20008000000 */
[----:B------:R-:W-:Y:S01]  /*8ed0*/  ULDC UR4, c[0x0][0x248] ;  /* 0x0000920000047ab9 */ /* 0x000fe20000000800 */
[----:B------:R-:W-:Y:S01]  /*8ee0*/  ISETP.LT.AND P1, PT, R3, UR5, !P0 ;  /* 0x0000000503007c0c */ /* 0x000fe2000c721270 */
[----:B------:R-:W-:Y:S01]  /*8ef0*/  VIADD R3, R181, 0x65 ;  /* 0x00000065b5037836 */ /* 0x000fe20000000000 */
[----:B------:R-:W-:Y:S01]  /*8f00*/  LEA.HI.X.SX32 R9, R17, R2, 0x1, P4 ;  /* 0x0000000211097211 */ /* 0x000fe200020f0eff */
[C---:B------:R-:W-:Y:S01]  /*8f10*/  VIADD R15, R11.reuse, UR4 ;  /* 0x000000040b0f7c36 */ /* 0x040fe20008000000 */
[-C--:B------:R-:W-:Y:S01]  /*8f20*/  IADD3 R10, P4, R11, R0.reuse, RZ ;  /* 0x000000000b0a7210 */ /* 0x080fe20007f9e0ff */
[----:B------:R-:W-:Y:S01]  /*8f30*/  ULDC UR5, c[0x0][0x22c] ;  /* 0x00008b0000057ab9 */ /* 0x000fe20000000800 */
[----:B------:R-:W-:Y:S01]  /*8f40*/  PRMT R17, R4, 0x7771, RZ ;  /* 0x0000777104117816 */ /* 0x000fe200000000ff */
[----:B------:R0:W-:Y:S01]  /*8f50*/  @P6 STG.E.U8 desc[UR12][R8.64], R21 ;  /* 0x0000001508006986 */ /* 0x0001e2000c10110c */
[----:B--2---:R-:W-:Y:S01]  /*8f60*/  IADD3 R12, P6, R15, R0, RZ ;  /* 0x000000000f0c7210 */ /* 0x004fe20007fde0ff */
[----:B------:R-:W-:Y:S01]  /*8f70*/  ULDC UR4, c[0x0][0x248] ;  /* 0x0000920000047ab9 */ /* 0x000fe20000000800 */
[----:B------:R-:W-:-:S02]  /*8f80*/  LEA.HI.X.SX32 R11, R11, R2, 0x1, P4 ;  /* 0x000000020b0b7211 */ /* 0x000fc400020f0eff */
        /* <DEDUP_REMOVED lines=11> */
[----:B0-----:R-:W-:Y:S01]  /*9040*/  IADD3 R8, P2, R15, R0, RZ ;  /* 0x000000000f087210 */ /* 0x001fe20007f5e0ff */
[----:B------:R-:W-:Y:S01]  /*9050*/  ULDC UR5, c[0x0][0x22c] ;  /* 0x00008b0000057ab9 */ /* 0x000fe20000000800 */
[----:B------:R-:W-:-:S02]  /*9060*/  PRMT R21, R4, 0x7772, RZ ;  /* 0x0000777204157816 */ /* 0x000fc400000000ff */
[----:B------:R-:W-:Y:S02]  /*9070*/  LEA.HI.X.SX32 R9, R15, R2, 0x1, P2 ;  /* 0x000000020f097211 */ /* 0x000fe400010f0eff */
[----:B------:R-:W-:Y:S01]  /*9080*/  ISETP.LT.AND P5, PT, R3, UR5, !P0 ;  /* 0x0000000503007c0c */ /* 0x000fe2000c7a1270 */
[----:B--2---:R-:W-:Y:S01]  /*9090*/  VIADD R17, R15, UR4 ;  /* 0x000000040f117c36 */ /* 0x004fe20008000000 */
[----:B------:R-:W-:Y:S01]  /*90a0*/  PRMT R15, R5, 0x7771, RZ ;  /* 0x00007771050f7816 */ /* 0x000fe200000000ff */
[----:B------:R-:W-:Y:S01]  /*90b0*/  VIADD R3, R181, 0x68 ;  /* 0x00000068b5037836 */ /* 0x000fe20000000000 */
[----:B------:R-:W-:Y:S01]  /*90c0*/  ULDC UR4, c[0x0][0x22c] ;  /* 0x00008b0000047ab9 */ /* 0x000fe20000000800 */
[----:B---3--:R-:W-:Y:S01]  /*90d0*/  PRMT R19, R6, 0x7770, RZ ;  /* 0x0000777006137816 */ /* 0x008fe200000000ff */
[----:B------:R-:W-:Y:S01]  /*90e0*/  ULDC UR5, c[0x0][0x22c] ;  /* 0x00008b0000057ab9 */ /* 0x000fe20000000800 */
        /* <DEDUP_REMOVED lines=22> */
[----:B------:R-:W-:Y:S02]  /*9250*/  LEA.HI.X.SX32 R9, R17, R2, 0x1, P4 ;  /* 0x0000000211097211 */ /* 0x000fe400020f0eff */
[----:B------:R-:W-:Y:S01]  /*9260*/  ISETP.LT.AND P1, PT, R3, UR5, !P0 ;  /* 0x0000000503007c0c */ /* 0x000fe2000c721270 */
[----:B------:R-:W-:Y:S01]  /*9270*/  VIADD R3, R181, 0x6b ;  /* 0x0000006bb5037836 */ /* 0x000fe20000000000 */
[C---:B------:R-:W-:Y:S01]  /*9280*/  IADD3 R10, P4, R11.reuse, R0, RZ ;  /* 0x000000000b0a7210 */ /* 0x040fe20007f9e0ff */
[----:B------:R2:W-:Y:S01]  /*9290*/  @P6 STG.E.U8 desc[UR12][R8.64], R19 ;  /* 0x0000001308006986 */ /* 0x0005e2000c10110c */
[C---:B0-----:R-:W-:Y:S01]  /*92a0*/  VIADD R15, R11.reuse, UR4 ;  /* 0x000000040b0f7c36 */ /* 0x041fe20008000000 */
[----:B------:R-:W-:Y:S01]  /*92b0*/  ULDC UR5, c[0x0][0x22c] ;  /* 0x00008b0000057ab9 */ /* 0x000fe20000000800 */
[----:B------:R-:W-:Y:S01]  /*92c0*/  LEA.HI.X.SX32 R11, R11, R2, 0x1, P4 ;  /* 0x000000020b0b7211 */ /* 0x000fe200020f0eff */
[----:B------:R-:W-:Y:S01]  /*92d0*/  ULDC UR4, c[0x0][0x248] ;  /* 0x0000920000047ab9 */ /* 0x000fe20000000800 */
[----:B------:R-:W-:Y:S01]  /*92e0*/  ISETP.LT.AND P4, PT, R3, UR5, !P0 ;  /* 0x0000000503007c0c */ /* 0x000fe2000c781270 */
[----:B------:R-:W-:Y:S01]  /*92f0*/  VIADD R3, R181, 0x6c ;  /* 0x0000006cb5037836 */ /* 0x000fe20000000000 */
[----:B------:R-:W-:Y:S01]  /*9300*/  IADD3 R12, P6, R15, R0, RZ ;  /* 0x000000000f0c7210 */ /* 0x000fe20007fde0ff */
[----:B------:R-:W-:Y:S01]  /*9310*/  ULDC UR5, c[0x0][0x22c] ;  /* 0x00008b0000057ab9 */ /* 0x000fe20000000800 */
[----:B------:R-:W-:-:S02]  /*9320*/  PRMT R17, R7, 0x7771, RZ ;  /* 0x0000777107117816 */ /* 0x000fc400000000ff */
[C---:B------:R-:W-:Y:S01]  /*9330*/  LEA.HI.X.SX32 R13, R15.reuse, R2, 0x1, P6 ;  /* 0x000000020f0d7211 */ /* 0x040fe200030f0eff */
[----:B------:R-:W-:Y:S01]  /*9340*/  VIADD R15, R15, UR4 ;  /* 0x000000040f0f7c36 */ /* 0x000fe20008000000 */
[----:B------:R-:W-:Y:S01]  /*9350*/  ISETP.LT.AND P6, PT, R3, UR5, !P0 ;  /* 0x0000000503007c0c */ /* 0x000fe2000c7c1270 */
[----:B------:R0:W-:Y:S01]  /*9360*/  @P5 STG.E.U8 desc[UR12][R10.64], R17 ;  /* 0x000000110a005986 */ /* 0x0001e2000c10110c */
[----:B------:R-:W-:Y:S01]  /*9370*/  VIADD R3, R181, 0x6d ;  /* 0x0000006db5037836 */ /* 0x000fe20000000000 */
[----:B------:R-:W-:Y:S01]  /*9380*/  ULDC UR4, c[0x0][0x248] ;  /* 0x0000920000047ab9 */ /* 0x000fe20000000800 */
[----:B--2---:R-:W-:Y:S01]  /*9390*/  IADD3 R8, P5, R15, R0, RZ ;  /* 0x000000000f087210 */ /* 0x004fe20007fbe0ff */
[----:B------:R-:W-:Y:S01]  /*93a0*/  ULDC UR5, c[0x0][0x22c] ;  /* 0x00008b0000057ab9 */ /* 0x000fe20000000800 */
[----:B------:R2:W-:Y:S01]  /*93b0*/  @P3 STG.E.U8 desc[UR12][R12.64], R21 ;  /* 0x000000150c003986 */ /* 0x0005e2000c10110c */
[----:B------:R-:W-:Y:S01]  /*93c0*/  ISETP.LT.AND P3, PT, R3, UR5, !P0 ;  /* 0x0000000503007c0c */ /* 0x000fe2000c761270 */
[----:B------:R-:W-:Y:S01]  /*93d0*/  VIADD R3, R181, 0x6e ;  /* 0x0000006eb5037836 */ /* 0x000fe20000000000 */
[C---:B------:R-:W-:Y:S01]  /*93e0*/  LEA.HI.X.SX32 R9, R15.reuse, R2, 0x1, P5 ;  /* 0x000000020f097211 */ /* 0x040fe200028f0eff */
[----:B------:R-:W-:Y:S01]  /*93f0*/  ULDC UR5, c[0x0][0x22c] ;  /* 0x00008b0000057ab9 */ /* 0x000fe20000000800 */
[----:B------:R-:W-:Y:S01]  /*9400*/  PRMT R19, R4, 0x7773, RZ ;  /* 0x0000777304137816 */ /* 0x000fe200000000ff */
[----:B0-----:R-:W-:Y:S01]  /*9410*/  VIADD R17, R15, UR4 ;  /* 0x000000040f117c36 */ /* 0x001fe20008000000 */
[----:B------:R-:W-:Y:S01]  /*9420*/  ULDC UR4, c[0x0][0x22c] ;  /* 0x00008b0000047ab9 */ /* 0x000fe20000000800 */
[----:B------:R-:W-:-:S02]  /*9430*/  PRMT R15, R5, 0x7772, RZ ;  /* 0x00007772050f7816 */ /* 0x000fc400000000ff */
[----:B------:R0:W-:Y:S01]  /*9440*/  @P2 STG.E.U8 desc[UR12][R8.64], R19 ;  /* 0x0000001308002986 */ /* 0x0001e2000c10110c */
[----:B------:R-:W-:Y:S01]  /*9450*/  ISETP.LT.AND P2, PT, R3, UR4, !P0 ;  /* 0x0000000403007c0c */ /* 0x000fe2000c741270 */
[----:B------:R-:W-:Y:S01]  /*9460*/  ULDC UR4, c[0x0][0x248] ;  /* 0x0000920000047ab9 */ /* 0x000fe20000000800 */
[----:B------:R-:W-:Y:S01]  /*9470*/  IADD3 R10, P5, R17, R0, RZ ;  /* 0x00000000110a7210 */ /* 0x000fe20007fbe0ff */
[----:B------:R-:W-:Y:S01]  /*9480*/  VIADD R3, R181, 0x6f ;  /* 0x0000006fb5037836 */ /* 0x000fe20000000000 */
[----:B--2---:R-:W-:Y:S02]  /*9490*/  PRMT R21, R5, 0x7773, RZ ;  /* 0x0000777305157816 */ /* 0x004fe400000000ff */
[C---:B------:R-:W-:Y:S01]  /*94a0*/  LEA.HI.X.SX32 R11, R17.reuse, R2, 0x1, P5 ;  /* 0x00000002110b7211 */ /* 0x040fe200028f0eff */
[----:B------:R-:W-:Y:S01]  /*94b0*/  VIADD R17, R17, UR4 ;  /* 0x0000000411117c36 */ /* 0x000fe20008000000 */
[----:B------:R-:W-:-:S03]  /*94c0*/  ULDC UR4, c[0x0][0x22c] ;  /* 0x00008b0000047ab9 */ /* 0x000fc60000000800 */
        /* <DEDUP_REMOVED lines=8> */
[C---:B0-----:R-:W-:Y:S01]  /*9550*/  PRMT R19, R6.reuse, 0x7772, RZ ;  /* 0x0000777206137816 */ /* 0x041fe200000000ff */
[----:B------:R0:W-:Y:S01]  /*9560*/  @P4 STG.E.U8 desc[UR12][R12.64], R21 ;  /* 0x000000150c004986 */ /* 0x0001e2000c10110c */
[C---:B------:R-:W-:Y:S01]  /*9570*/  IADD3 R4, P4, R17.reuse, R0, RZ ;  /* 0x0000000011047210 */ /* 0x040fe20007f9e0ff */
[----:B--2---:R-:W-:Y:S01]  /*9580*/  VIADD R11, R17, UR4 ;  /* 0x00000004110b7c36 */ /* 0x004fe20008000000 */
[----:B------:R-:W-:Y:S01]  /*9590*/  ISETP.LT.AND P5, PT, R3, UR5, !P0 ;  /* 0x0000000503007c0c */ /* 0x000fe2000c7a1270 */
[----:B------:R-:W-:Y:S01]  /*95a0*/  VIADD R3, R181, 0x71 ;  /* 0x00000071b5037836 */ /* 0x000fe20000000000 */
[----:B------:R-:W-:Y:S01]  /*95b0*/  LEA.HI.X.SX32 R5, R17, R2, 0x1, P4 ;  /* 0x0000000211057211 */ /* 0x000fe200020f0eff */
[----:B------:R-:W-:Y:S01]  /*95c0*/  ULDC UR4, c[0x0][0x22c] ;  /* 0x00008b0000047ab9 */ /* 0x000fe20000000800 */
[C---:B------:R-:W-:Y:S01]  /*95d0*/  IADD3 R8, P4, R11.reuse, R0, RZ ;  /* 0x000000000b087210 */ /* 0x040fe20007f9e0ff */
[----:B------:R-:W-:Y:S01]  /*95e0*/  ULDC UR5, c[0x0][0x22c] ;  /* 0x00008b0000057ab9 */ /* 0x000fe20000000800 */
[----:B------:R-:W-:Y:S01]  /*95f0*/  PRMT R15, R6, 0x7773, RZ ;  /* 0x00007773060f7816 */ /* 0x000fe200000000ff */
[----:B------:R-:W-:Y:S01]  /*9600*/  @P6 STG.E.U8 desc[UR12][R4.64], R19 ;  /* 0x0000001304006986 */ /* 0x000fe2000c10110c */
[----:B------:R-:W-:-:S02]  /*9610*/  LEA.HI.X.SX32 R9, R11, R2, 0x1, P4 ;  /* 0x000000020b097211 */ /* 0x000fc400020f0eff */
[----:B------:R-:W-:Y:S01]  /*9620*/  ISETP.LT.AND P4, PT, R3, UR4, !P0 ;  /* 0x0000000403007c0c */ /* 0x000fe2000c781270 */
[----:B------:R-:W-:Y:S01]  /*9630*/  ULDC UR4, c[0x0][0x248] ;  /* 0x0000920000047ab9 */ /* 0x000fe20000000800 */
[----:B------:R-:W-:Y:S01]  /*9640*/  VIADD R3, R181, 0x72 ;  /* 0x00000072b5037836 */ /* 0x000fe20000000000 */
[----:B------:R2:W-:Y:S01]  /*9650*/  @P3 STG.E.U8 desc[UR12][R8.64], R15 ;  /* 0x0000000f08003986 */ /* 0x0005e2000c10110c */
[----:B------:R-:W-:Y:S01]  /*9660*/  VIADD R11, R11, UR4 ;  /* 0x000000040b0b7c36 */ /* 0x000fe20008000000 */
[----:B------:R-:W-:Y:S01]  /*9670*/  ULDC UR4, c[0x0][0x248] ;  /* 0x0000920000047ab9 */ /* 0x000fe20000000800 */
[----:B------:R-:W-:Y:S02]  /*9680*/  PRMT R17, R7, 0x7773, RZ ;  /* 0x0000777307117816 */ /* 0x000fe400000000ff */
[C---:B0-----:R-:W-:Y:S01]  /*9690*/  VIADD R13, R11.reuse, UR4 ;  /* 0x000000040b0d7c36 */ /* 0x041fe20008000000 */
[----:B------:R-:W-:Y:S01]  /*96a0*/  IADD3 R10, P6, R11, R0, RZ ;  /* 0x000000000b0a7210 */ /* 0x000fe20007fde0ff */
[----:B------:R-:W-:Y:S01]  /*96b0*/  ULDC UR4, c[0x0][0x22c] ;  /* 0x00008b0000047ab9 */ /* 0x000fe20000000800 */
[----:B------:R-:W-:Y:S01]  /*96c0*/  ISETP.LT.AND P3, PT, R3, UR5, !P0 ;  /* 0x0000000503007c0c */ /* 0x000fe2000c761270 */
[----:B------:R-:W-:Y:S01]  /*96d0*/  VIADD R3, R181, 0x73 ;  /* 0x00000073b5037836 */ /* 0x000fe20000000000 */
[----:B------:R-:W-:Y:S01]  /*96e0*/  LEA.HI.X.SX32 R11, R11, R2, 0x1, P6 ;  /* 0x000000020b0b7211 */ /* 0x000fe200030f0eff */
[----:B------:R-:W-:Y:S01]  /*96f0*/  ULDC UR5, c[0x0][0x22c] ;  /* 0x00008b0000057ab9 */ /* 0x000fe20000000800 */
[----:B--2---:R-:W-:-:S02]  /*9700*/  PRMT R9, R7, 0x7772, RZ ;  /* 0x0000777207097816 */ /* 0x004fc400000000ff */
[----:B------:R-:W-:Y:S02]  /*9710*/  IADD3 R4, P6, R13, R0, RZ ;  /* 0x000000000d047210 */ /* 0x000fe40007fde0ff */
[----:B-1----:R-:W-:Y:S01]  /*9720*/  PRMT R21, R245, 0x7773, RZ ;  /* 0x00007773f5157816 */ /* 0x002fe200000000ff */
        /* <DEDUP_REMOVED lines=9> */
[C---:B------:R-:W-:Y:S01]  /*97c0*/  IADD3 R6, P6, R13.reuse, R0, RZ ;  /* 0x000000000d067210 */ /* 0x040fe20007fde0ff */
[----:B------:R-:W-:Y:S01]  /*97d0*/  VIADD R15, R13, UR4 ;  /* 0x000000040d0f7c36 */ /* 0x000fe20008000000 */
[----:B------:R-:W-:Y:S01]  /*97e0*/  ISETP.LT.AND P1, PT, R3, UR5, !P0 ;  /* 0x0000000503007c0c */ /* 0x000fe2000c721270 */
[----:B------:R-:W-:Y:S01]  /*97f0*/  VIADD R3, R181, 0x75 ;  /* 0x00000075b5037836 */ /* 0x000fe20000000000 */
[----:B------:R-:W-:Y:S01]  /*9800*/  LEA.HI.X.SX32 R7, R13, R2, 0x1, P6 ;  /* 0x000000020d077211 */ /* 0x000fe200030f0eff */
[----:B------:R-:W-:Y:S01]  /*9810*/  ULDC UR4, c[0x0][0x22c] ;  /* 0x00008b0000047ab9 */ /* 0x000fe20000000800 */
[----:B------:R-:W-:Y:S01]  /*9820*/  IADD3 R8, P6, R15, R0, RZ ;  /* 0x000000000f087210 */ /* 0x000fe20007fde0ff */
[----:B------:R-:W-:Y:S01]  /*9830*/  ULDC UR5, c[0x0][0x22c] ;  /* 0x00008b0000057ab9 */ /* 0x000fe20000000800 */
[----:B------:R-:W-:-:S02]  /*9840*/  PRMT R13, R244, 0x7771, RZ ;  /* 0x00007771f40d7816 */ /* 0x000fc400000000ff */
[----:B0-----:R-:W-:Y:S02]  /*9850*/  LEA.HI.X.SX32 R9, R15, R2, 0x1, P6 ;  /* 0x000000020f097211 */ /* 0x001fe400030f0eff */
[----:B-1----:R-:W-:-:S05]  /*9860*/  PRMT R17, R244, 0x7770, RZ ;  /* 0x00007770f4117816 */ /* 0x002fca00000000ff */
[----:B------:R0:W-:Y:S01]  /*9870*/  @P5 STG.E.U8 desc[UR12][R6.64], R17 ;  /* 0x0000001106005986 */ /* 0x0001e2000c10110c */
[----:B------:R-:W-:Y:S01]  /*9880*/  ISETP.LT.AND P5, PT, R3, UR4, !P0 ;  /* 0x0000000403007c0c */ /* 0x000fe2000c7a1270 */
[----:B------:R-:W-:Y:S01]  /*9890*/  ULDC UR4, c[0x0][0x248] ;  /* 0x0000920000047ab9 */ /* 0x000fe20000000800 */
[----:B------:R-:W-:Y:S01]  /*98a0*/  VIADD R3, R181, 0x76 ;  /* 0x00000076b5037836 */ /* 0x000fe20000000000 */
[----:B------:R1:W-:Y:S01]  /*98b0*/  @P4 STG.E.U8 desc[UR12][R8.64], R13 ;  /* 0x0000000d08004986 */ /* 0x0003e2000c10110c */
[----:B------:R-:W-:Y:S01]  /*98c0*/  VIADD R15, R15, UR4 ;  /* 0x000000040f0f7c36 */ /* 0x000fe20008000000 */
[----:B------:R-:W-:Y:S02]  /*98d0*/  ULDC UR4, c[0x0][0x248] ;  /* 0x0000920000047ab9 */ /* 0x000fe40000000800 */
[----:B------:R-:W-:Y:S01]  /*98e0*/  ISETP.LT.AND P4, PT, R3, UR5, !P0 ;  /* 0x0000000503007c0c */ /* 0x000fe2000c781270 */
[C---:B------:R-:W-:Y:S01]  /*98f0*/  VIADD R11, R15.reuse, UR4 ;  /* 0x000000040f0b7c36 */ /* 0x040fe20008000000 */
[----:B------:R-:W-:Y:S01]  /*9900*/  IADD3 R4, P6, R15, R0, RZ ;  /* 0x000000000f047210 */ /* 0x000fe20007fde0ff */
[----:B------:R-:W-:Y:S01]  /*9910*/  VIADD R3, R181, 0x77 ;  /* 0x00000077b5037836 */ /* 0x000fe20000000000 */
[----:B0-----:R-:W-:Y:S01]  /*9920*/  PRMT R17, R245, 0x7770, RZ ;  /* 0x00007770f5117816 */ /* 0x001fe200000000ff */
[----:B------:R-:W-:Y:S01]  /*9930*/  ULDC UR4, c[0x0][0x22c] ;  /* 0x00008b0000047ab9 */ /* 0x000fe20000000800 */
[----:B------:R-:W-:Y:S01]  /*9940*/  LEA.HI.X.SX32 R5, R15, R2, 0x1, P6 ;  /* 0x000000020f057211 */ /* 0x000fe200030f0eff */
[----:B------:R-:W-:Y:S01]  /*9950*/  ULDC UR5, c[0x0][0x22c] ;  /* 0x00008b0000057ab9 */ /* 0x000fe20000000800 */
[----:B------:R-:W-:-:S02]  /*9960*/  IADD3 R6, P6, R11, R0, RZ ;  /* 0x000000000b067210 */ /* 0x000fc40007fde0ff */
        /* <DEDUP_REMOVED lines=10> */
[C---:B-1----:R-:W-:Y:S01]  /*9a10*/  IADD3 R8, P6, R11.reuse, R0, RZ ;  /* 0x000000000b087210 */ /* 0x042fe20007fde0ff */
[----:B------:R-:W-:Y:S01]  /*9a20*/  VIADD R13, R11, UR4 ;  /* 0x000000040b0d7c36 */ /* 0x000fe20008000000 */
[----:B------:R-:W-:Y:S01]  /*9a30*/  ISETP.LT.AND P2, PT, R3, UR5, !P0 ;  /* 0x0000000503007c0c */ /* 0x000fe2000c741270 */
[----:B------:R-:W-:Y:S01]  /*9a40*/  VIADD R3, R181, 0x79 ;  /* 0x00000079b5037836 */ /* 0x000fe20000000000 */
[----:B------:R-:W-:Y:S01]  /*9a50*/  LEA.HI.X.SX32 R9, R11, R2, 0x1, P6 ;  /* 0x000000020b097211 */ /* 0x000fe200030f0eff */
[----:B------:R-:W-:Y:S01]  /*9a60*/  ULDC UR4, c[0x0][0x22c] ;  /* 0x00008b0000047ab9 */ /* 0x000fe20000000800 */
[----:B0-----:R-:W-:Y:S01]  /*9a70*/  PRMT R17, R246, 0x7770, RZ ;  /* 0x00007770f6117816 */ /* 0x001fe200000000ff */
[----:B------:R-:W-:Y:S01]  /*9a80*/  ULDC UR5, c[0x0][0x22c] ;  /* 0x00008b0000057ab9 */ /* 0x000fe20000000800 */
[----:B------:R-:W-:-:S03]  /*9a90*/  IADD3 R4, P6, R13, R0, RZ ;  /* 0x000000000d047210 */ /* 0x000fc60007fde0ff */
[----:B------:R0:W-:Y:S01]  /*9aa0*/  @P1 STG.E.U8 desc[UR12][R8.64], R17 ;  /* 0x0000001108001986 */ /* 0x0001e2000c10110c */
[----:B------:R-:W-:Y:S01]  /*9ab0*/  ISETP.LT.AND P1, PT, R3, UR4, !P0 ;  /* 0x0000000403007c0c */ /* 0x000fe2000c721270 */
[----:B------:R-:W-:Y:S01]  /*9ac0*/  ULDC UR4, c[0x0][0x248] ;  /* 0x0000920000047ab9 */ /* 0x000fe20000000800 */
[C---:B------:R-:W-:Y:S01]  /*9ad0*/  LEA.HI.X.SX32 R5, R13.reuse, R2, 0x1, P6 ;  /* 0x000000020d057211 */ /* 0x040fe200030f0eff */
[----:B------:R-:W-:Y:S01]  /*9ae0*/  VIADD R13, R13, UR4 ;  /* 0x000000040d0d7c36 */ /* 0x000fe20008000000 */
[----:B--2---:R-:W-:Y:S01]  /*9af0*/  PRMT R15, R246, 0x7771, RZ ;  /* 0x00007771f60f7816 */ /* 0x004fe200000000ff */
[----:B------:R-:W-:Y:S01]  /*9b00*/  VIADD R3, R181, 0x7a ;  /* 0x0000007ab5037836 */ /* 0x000fe20000000000 */
[----:B------:R-:W-:Y:S02]  /*9b10*/  ULDC UR4, c[0x0][0x248] ;  /* 0x0000920000047ab9 */ /* 0x000fe40000000800 */
[C---:B------:R-:W-:Y:S01]  /*9b20*/  IADD3 R6, P6, R13.reuse, R0, RZ ;  /* 0x000000000d067210 */ /* 0x040fe20007fde0ff */
[----:B------:R1:W-:Y:S01]  /*9b30*/  @P5 STG.E.U8 desc[UR12][R4.64], R15 ;  /* 0x0000000f04005986 */ /* 0x0003e2000c10110c */
        /* <DEDUP_REMOVED lines=13> */
[----:B-1----:R-:W-:Y:S01]  /*9c10*/  PRMT R15, R247, 0x7771, RZ ;  /* 0x00007771f70f7816 */ /* 0x002fe200000000ff */
        /* <DEDUP_REMOVED lines=9> */
[----:B------:R-:W-:Y:S01]  /*9cb0*/  PRMT R11, R244, 0x7772, RZ ;  /* 0x00007772f40b7816 */ /* 0x000fe200000000ff */
[----:B------:R-:W-:Y:S01]  /*9cc0*/  ULDC UR5, c[0x0][0x248] ;  /* 0x0000920000057ab9 */ /* 0x000fe20000000800 */
[----:B0-----:R-:W-:-:S03]  /*9cd0*/  IADD3 R6, P6, R13, R0, RZ ;  /* 0x000000000d067210 */ /* 0x001fc60007fde0ff */
[----:B------:R0:W-:Y:S01]  /*9ce0*/  @P2 STG.E.U8 desc[UR12][R4.64], R11 ;  /* 0x0000000b04002986 */ /* 0x0001e2000c10110c */
[----:B------:R-:W-:Y:S01]  /*9cf0*/  ISETP.LT.AND P2, PT, R3, UR4, !P0 ;  /* 0x0000000403007c0c */ /* 0x000fe2000c741270 */
[----:B------:R-:W-:Y:S01]  /*9d00*/  ULDC UR4, c[0x0][0x248] ;  /* 0x0000920000047ab9 */ /* 0x000fe20000000800 */
[C---:B------:R-:W-:Y:S01]  /*9d10*/  LEA.HI.X.SX32 R7, R13.reuse, R2, 0x1, P6 ;  /* 0x000000020d077211 */ /* 0x040fe200030f0eff */
[----:B------:R-:W-:Y:S01]  /*9d20*/  VIADD R13, R13, UR4 ;  /* 0x000000040d0d7c36 */ /* 0x000fe20008000000 */
[----:B-1----:R-:W-:Y:S01]  /*9d30*/  PRMT R15, R244, 0x7773, RZ ;  /* 0x00007773f40f7816 */ /* 0x002fe200000000ff */
[----:B------:R-:W-:Y:S01]  /*9d40*/  ULDC UR4, c[0x0][0x248] ;  /* 0x0000920000047ab9 */ /* 0x000fe20000000800 */
[----:B------:R-:W-:Y:S02]  /*9d50*/  VIADD R3, R181, 0x7e ;  /* 0x0000007eb5037836 */ /* 0x000fe40000000000 */
[C---:B------:R-:W-:Y:S01]  /*9d60*/  VIADD R9, R13.reuse, UR4 ;  /* 0x000000040d097c36 */ /* 0x040fe20008000000 */
[----:B------:R1:W-:Y:S01]  /*9d70*/  @P1 STG.E.U8 desc[UR12][R6.64], R15 ;  /* 0x0000000f06001986 */ /* 0x0003e2000c10110c */
[----:B------:R-:W-:Y:S01]  /*9d80*/  ULDC UR4, c[0x0][0x248] ;  /* 0x0000920000047ab9 */ /* 0x000fe20000000800 */
[----:B0-----:R-:W-:Y:S01]  /*9d90*/  IADD3 R4, P1, R13, R0, RZ ;  /* 0x000000000d047210 */ /* 0x001fe20007f3e0ff */
[----:B------:R-:W-:Y:S01]  /*9da0*/  VIADD R11, R9, UR4 ;  /* 0x00000004090b7c36 */ /* 0x000fe20008000000 */
[----:B------:R-:W-:Y:S01]  /*9db0*/  ULDC UR4, c[0x0][0x248] ;  /* 0x0000920000047ab9 */ /* 0x000fe20000000800 */
[----:B------:R-:W-:Y:S01]  /*9dc0*/  VIADD R181, R181, 0x7f ;  /* 0x0000007fb5b57836 */ /* 0x000fe20000000000 */
[----:B------:R-:W-:Y:S01]  /*9dd0*/  LEA.HI.X.SX32 R5, R13, R2, 0x1, P1 ;  /* 0x000000020d057211 */ /* 0x000fe200008f0eff */
[C---:B------:R-:W-:Y:S01]  /*9de0*/  VIADD R13, R11.reuse, UR5 ;  /* 0x000000050b0d7c36 */ /* 0x040fe20008000000 */
[----:B------:R-:W-:Y:S01]  /*9df0*/  IADD3 R8, P6, R11, R0, RZ ;  /* 0x000000000b087210 */ /* 0x000fe20007fde0ff */
[----:B------:R-:W-:-:S02]  /*9e00*/  ULDC UR5, c[0x0][0x248] ;  /* 0x0000920000057ab9 */ /* 0x000fc40000000800 */
[----:B------:R0:W-:Y:S01]  /*9e10*/  @P5 STG.E.U8 desc[UR12][R4.64], R245 ;  /* 0x000000f504005986 */ /* 0x0001e2000c10110c */
[----:B-1----:R-:W-:Y:S01]  /*9e20*/  IADD3 R6, P1, R9, R0, RZ ;  /* 0x0000000009067210 */ /* 0x002fe20007f3e0ff */
[----:B------:R-:W-:Y:S01]  /*9e30*/  VIADD R15, R13, UR4 ;  /* 0x000000040d0f7c36 */ /* 0x000fe20008000000 */
[----:B------:R-:W-:Y:S02]  /*9e40*/  ULDC UR4, c[0x0][0x22c] ;  /* 0x00008b0000047ab9 */ /* 0x000fe40000000800 */
[-C--:B------:R-:W-:Y:S01]  /*9e50*/  LEA.HI.X.SX32 R7, R9, R2.reuse, 0x1, P1 ;  /* 0x0000000209077211 */ /* 0x080fe200008f0eff */
[----:B------:R-:W-:Y:S01]  /*9e60*/  VIADD R17, R15, UR5 ;  /* 0x000000050f117c36 */ /* 0x000fe20008000000 */
[----:B------:R-:W-:Y:S02]  /*9e70*/  LEA.HI.X.SX32 R9, R11, R2, 0x1, P6 ;  /* 0x000000020b097211 */ /* 0x000fe400030f0eff */
[-C--:B------:R-:W-:Y:S01]  /*9e80*/  IADD3 R10, P6, R13, R0.reuse, RZ ;  /* 0x000000000d0a7210 */ /* 0x080fe20007fde0ff */
[----:B------:R0:W-:Y:S01]  /*9e90*/  @P4 STG.E.U8 desc[UR12][R6.64], R21 ;  /* 0x0000001506004986 */ /* 0x0001e2000c10110c */
[----:B------:R-:W-:-:S02]  /*9ea0*/  IADD3 R12, P1, R15, R0, RZ ;  /* 0x000000000f0c7210 */ /* 0x000fc40007f3e0ff */
[-C--:B------:R-:W-:Y:S01]  /*9eb0*/  LEA.HI.X.SX32 R11, R13, R2.reuse, 0x1, P6 ;  /* 0x000000020d0b7211 */ /* 0x080fe200030f0eff */
[----:B------:R0:W-:Y:S01]  /*9ec0*/  @P3 STG.E.U8 desc[UR12][R8.64], R19 ;  /* 0x0000001308003986 */ /* 0x0001e2000c10110c */
[----:B------:R-:W-:Y:S02]  /*9ed0*/  LEA.HI.X.SX32 R13, R15, R2, 0x1, P1 ;  /* 0x000000020f0d7211 */ /* 0x000fe400008f0eff */
[----:B------:R-:W-:Y:S02]  /*9ee0*/  ISETP.LT.AND P1, PT, R3, UR6, !P0 ;  /* 0x0000000603007c0c */ /* 0x000fe4000c721270 */
[----:B------:R-:W-:Y:S02]  /*9ef0*/  ISETP.LT.AND P0, PT, R181, UR4, !P0 ;  /* 0x00000004b5007c0c */ /* 0x000fe4000c701270 */
[----:B------:R-:W-:Y:S02]  /*9f00*/  IADD3 R14, P6, R17, R0, RZ ;  /* 0x00000000110e7210 */ /* 0x000fe40007fde0ff */
[----:B------:R-:W-:-:S02]  /*9f10*/  PRMT R3, R247, 0x7773, RZ ;  /* 0x00007773f7037816 */ /* 0x000fc400000000ff */
[----:B------:R-:W-:Y:S02]  /*9f20*/  LEA.HI.X.SX32 R15, R17, R2, 0x1, P6 ;  /* 0x00000002110f7211 */ /* 0x000fe400030f0eff */
[----:B------:R-:W-:Y:S02]  /*9f30*/  PRMT R17, R246, 0x7773, RZ ;  /* 0x00007773f6117816 */ /* 0x000fe400000000ff */
[----:B------:R-:W-:-:S03]  /*9f40*/  PRMT R247, R247, 0x7772, RZ ;  /* 0x00007772f7f77816 */ /* 0x000fc600000000ff */
[----:B------:R0:W-:Y:S04]  /*9f50*/  @P2 STG.E.U8 desc[UR12][R10.64], R17 ;  /* 0x000000110a002986 */ /* 0x0001e8000c10110c */
[----:B------:R0:W-:Y:S01]  /*9f60*/  @P1 STG.E.U8 desc[UR12][R12.64], R247 ;  /* 0x000000f70c001986 */ /* 0x0001e2000c10110c */
[----:B------:R-:W-:Y:S05]  /*9f70*/  @!P0 EXIT ;  /* 0x000000000000894d */ /* 0x000fea0003800000 */
[----:B------:R-:W-:Y:S01]  /*9f80*/  STG.E.U8 desc[UR12][R14.64], R3 ;  /* 0x000000030e007986 */ /* 0x000fe2000c10110c */
[----:B------:R-:W-:Y:S05]  /*9f90*/  EXIT ;  /* 0x000000000000794d */ /* 0x000fea0003800000 */
.L_x_2:
[----:B------:R-:W-:-:S00]  /*9fa0*/  BRA `(.L_x_2) ;  /* 0xfffffffc00fc7947 */ /* 0x000fc0000383ffff */
[----:B------:R-:W-:-:S00]  /*9fb0*/  NOP ;  /* 0x0000000000007918 */ /* 0x000fc00000000000 */
        /* <DEDUP_REMOVED lines=12> */
.L_x_3:


//--------------------- .nv.shared.matmul_kernel  --------------------------
	.section	.nv.shared.matmul_kernel,"aw",@nobits
	.sectionflags	@""
	.align	16
	.zero		1024


//--------------------- .nv.shared.reserved.0     --------------------------
	.section	.nv.shared.reserved.0,"aw",@nobits
	.weak		__nv_reservedSMEM_offset_0_alias
	.size		__nv_reservedSMEM_offset_0_alias, 0, 0
	.other		__nv_reservedSMEM_offset_0_alias,@"STO_CUDA_RESERVED_SHARED STV_DEFAULT"
__nv_reservedSMEM_offset_0_alias:
	.zero		0


//--------------------- .nv.constant0.matmul_kernel --------------------------
	.section	.nv.constant0.matmul_kernel,"a",@progbits
	.sectionflags	@""
	.align	4
.nv.constant0.matmul_kernel:
	.zero		608


//--------------------- SYMBOLS --------------------------

	.type		.nv.reservedSmem.offset0,@object
	.size		.nv.reservedSmem.offset0,0x4
